//
// Generated by NVIDIA NVVM Compiler
//
// Compiler Build ID: CL-36424714
// Cuda compilation tools, release 13.0, V13.0.88
// Based on NVVM 20.0.0
//

.version 9.0
.target sm_100
.address_size 64

	// .globl	_Z12setup_kernelP17curandStateXORWOWS0_i
.global .align 4 .b8 precalc_xorwow_matrix[102400];
.global .align 4 .b8 precalc_xorwow_offset_matrix[102400];
.global .align 4 .b8 mrg32k3aM1[2304];
.global .align 4 .b8 mrg32k3aM2[2304];
.global .align 4 .b8 mrg32k3aM1SubSeq[2016];
.global .align 4 .b8 mrg32k3aM2SubSeq[2016];
.global .align 4 .b8 mrg32k3aM1Seq[2304];
.global .align 4 .b8 mrg32k3aM2Seq[2304];
.const .align 8 .b8 __cr_lgamma_table[72];
// _ZZ9offspringPfS_PiS0_iiifjP17curandStateXORWOWS2_E11eliteParent has been demoted
// _ZZ9offspringPfS_PiS0_iiifjP17curandStateXORWOWS2_E14nonEliteParent has been demoted
.global .align 1 .b8 _ZN34_INTERNAL_0bf38848_4_k_cu_44d1c50f4cuda3std3__45__cpo5beginE[1];
.global .align 1 .b8 _ZN34_INTERNAL_0bf38848_4_k_cu_44d1c50f4cuda3std3__45__cpo3endE[1];
.global .align 1 .b8 _ZN34_INTERNAL_0bf38848_4_k_cu_44d1c50f4cuda3std3__45__cpo6cbeginE[1];
.global .align 1 .b8 _ZN34_INTERNAL_0bf38848_4_k_cu_44d1c50f4cuda3std3__45__cpo4cendE[1];
.global .align 1 .b8 _ZN34_INTERNAL_0bf38848_4_k_cu_44d1c50f4cuda3std3__45__cpo6rbeginE[1];
.global .align 1 .b8 _ZN34_INTERNAL_0bf38848_4_k_cu_44d1c50f4cuda3std3__45__cpo4rendE[1];
.global .align 1 .b8 _ZN34_INTERNAL_0bf38848_4_k_cu_44d1c50f4cuda3std3__45__cpo7crbeginE[1];
.global .align 1 .b8 _ZN34_INTERNAL_0bf38848_4_k_cu_44d1c50f4cuda3std3__45__cpo5crendE[1];
.global .align 1 .b8 _ZN34_INTERNAL_0bf38848_4_k_cu_44d1c50f4cuda3std3__436_GLOBAL__N__0bf38848_4_k_cu_44d1c50f6ignoreE[1];
.global .align 1 .b8 _ZN34_INTERNAL_0bf38848_4_k_cu_44d1c50f4cuda3std3__419piecewise_constructE[1];
.global .align 1 .b8 _ZN34_INTERNAL_0bf38848_4_k_cu_44d1c50f4cuda3std3__48in_placeE[1];
.global .align 1 .b8 _ZN34_INTERNAL_0bf38848_4_k_cu_44d1c50f4cuda3std3__420unreachable_sentinelE[1];
.global .align 1 .b8 _ZN34_INTERNAL_0bf38848_4_k_cu_44d1c50f4cuda3std3__47nulloptE[1];
.global .align 1 .b8 _ZN34_INTERNAL_0bf38848_4_k_cu_44d1c50f4cuda3std3__48unexpectE[1];
.global .align 1 .b8 _ZN34_INTERNAL_0bf38848_4_k_cu_44d1c50f4cuda3std6ranges3__45__cpo4swapE[1];
.global .align 1 .b8 _ZN34_INTERNAL_0bf38848_4_k_cu_44d1c50f4cuda3std6ranges3__45__cpo9iter_moveE[1];
.global .align 1 .b8 _ZN34_INTERNAL_0bf38848_4_k_cu_44d1c50f4cuda3std6ranges3__45__cpo5beginE[1];
.global .align 1 .b8 _ZN34_INTERNAL_0bf38848_4_k_cu_44d1c50f4cuda3std6ranges3__45__cpo3endE[1];
.global .align 1 .b8 _ZN34_INTERNAL_0bf38848_4_k_cu_44d1c50f4cuda3std6ranges3__45__cpo6cbeginE[1];
.global .align 1 .b8 _ZN34_INTERNAL_0bf38848_4_k_cu_44d1c50f4cuda3std6ranges3__45__cpo4cendE[1];
.global .align 1 .b8 _ZN34_INTERNAL_0bf38848_4_k_cu_44d1c50f4cuda3std6ranges3__45__cpo7advanceE[1];
.global .align 1 .b8 _ZN34_INTERNAL_0bf38848_4_k_cu_44d1c50f4cuda3std6ranges3__45__cpo9iter_swapE[1];
.global .align 1 .b8 _ZN34_INTERNAL_0bf38848_4_k_cu_44d1c50f4cuda3std6ranges3__45__cpo4nextE[1];
.global .align 1 .b8 _ZN34_INTERNAL_0bf38848_4_k_cu_44d1c50f4cuda3std6ranges3__45__cpo4prevE[1];
.global .align 1 .b8 _ZN34_INTERNAL_0bf38848_4_k_cu_44d1c50f4cuda3std6ranges3__45__cpo4dataE[1];
.global .align 1 .b8 _ZN34_INTERNAL_0bf38848_4_k_cu_44d1c50f4cuda3std6ranges3__45__cpo5cdataE[1];
.global .align 1 .b8 _ZN34_INTERNAL_0bf38848_4_k_cu_44d1c50f4cuda3std6ranges3__45__cpo4sizeE[1];
.global .align 1 .b8 _ZN34_INTERNAL_0bf38848_4_k_cu_44d1c50f4cuda3std6ranges3__45__cpo5ssizeE[1];
.global .align 1 .b8 _ZN34_INTERNAL_0bf38848_4_k_cu_44d1c50f4cuda3std6ranges3__45__cpo8distanceE[1];
.global .align 1 .b8 _ZN34_INTERNAL_0bf38848_4_k_cu_44d1c50f6thrust24THRUST_300001_SM_1000_NS6system6detail10sequential3seqE[1];
.global .align 1 .b8 _ZN34_INTERNAL_0bf38848_4_k_cu_44d1c50f6thrust24THRUST_300001_SM_1000_NS12placeholders2_1E[1];
.global .align 1 .b8 _ZN34_INTERNAL_0bf38848_4_k_cu_44d1c50f6thrust24THRUST_300001_SM_1000_NS12placeholders2_2E[1];
.global .align 1 .b8 _ZN34_INTERNAL_0bf38848_4_k_cu_44d1c50f6thrust24THRUST_300001_SM_1000_NS12placeholders2_3E[1];
.global .align 1 .b8 _ZN34_INTERNAL_0bf38848_4_k_cu_44d1c50f6thrust24THRUST_300001_SM_1000_NS12placeholders2_4E[1];
.global .align 1 .b8 _ZN34_INTERNAL_0bf38848_4_k_cu_44d1c50f6thrust24THRUST_300001_SM_1000_NS12placeholders2_5E[1];
.global .align 1 .b8 _ZN34_INTERNAL_0bf38848_4_k_cu_44d1c50f6thrust24THRUST_300001_SM_1000_NS12placeholders2_6E[1];
.global .align 1 .b8 _ZN34_INTERNAL_0bf38848_4_k_cu_44d1c50f6thrust24THRUST_300001_SM_1000_NS12placeholders2_7E[1];
.global .align 1 .b8 _ZN34_INTERNAL_0bf38848_4_k_cu_44d1c50f6thrust24THRUST_300001_SM_1000_NS12placeholders2_8E[1];
.global .align 1 .b8 _ZN34_INTERNAL_0bf38848_4_k_cu_44d1c50f6thrust24THRUST_300001_SM_1000_NS12placeholders2_9E[1];
.global .align 1 .b8 _ZN34_INTERNAL_0bf38848_4_k_cu_44d1c50f6thrust24THRUST_300001_SM_1000_NS12placeholders3_10E[1];

.visible .entry _Z12setup_kernelP17curandStateXORWOWS0_i(
	.param .u64 .ptr .align 1 _Z12setup_kernelP17curandStateXORWOWS0_i_param_0,
	.param .u64 .ptr .align 1 _Z12setup_kernelP17curandStateXORWOWS0_i_param_1,
	.param .u32 _Z12setup_kernelP17curandStateXORWOWS0_i_param_2
)
{
	.reg .pred 	%p<49>;
	.reg .b32 	%r<816>;
	.reg .b64 	%rd<36>;

	ld.param.u64 	%rd16, [_Z12setup_kernelP17curandStateXORWOWS0_i_param_0];
	ld.param.u32 	%r379, [_Z12setup_kernelP17curandStateXORWOWS0_i_param_2];
	cvta.to.global.u64 	%rd17, %rd16;
	mov.u32 	%r1, %tid.x;
	mov.u32 	%r2, %ctaid.x;
	mov.u32 	%r380, %ntid.x;
	mad.lo.s32 	%r381, %r2, %r380, %r1;
	cvt.s64.s32 	%rd34, %r381;
	mul.wide.s32 	%rd18, %r381, 48;
	add.s64 	%rd2, %rd17, %rd18;
	xor.b32  	%r382, %r379, -1429050551;
	mul.lo.s32 	%r383, %r382, 1099087573;
	setp.gt.s32 	%p1, %r379, -1;
	selp.b32 	%r384, -644748465, -1947113066, %p1;
	add.s32 	%r385, %r384, %r383;
	add.s32 	%r3, %r385, 6615241;
	add.s32 	%r8, %r383, 123456789;
	st.global.v2.u32 	[%rd2], {%r3, %r8};
	xor.b32  	%r9, %r383, 362436069;
	add.s32 	%r10, %r384, 521288629;
	st.global.v2.u32 	[%rd2+8], {%r9, %r10};
	xor.b32  	%r15, %r384, 88675123;
	add.s32 	%r16, %r383, 5783321;
	st.global.v2.u32 	[%rd2+16], {%r15, %r16};
	setp.eq.s32 	%p2, %r381, 0;
	@%p2 bra 	$L__BB0_42;
	mov.b32 	%r628, 0;
	mov.u64 	%rd20, precalc_xorwow_matrix;
$L__BB0_2:
	and.b64  	%rd4, %rd34, 3;
	setp.eq.s64 	%p3, %rd4, 0;
	@%p3 bra 	$L__BB0_41;
	mul.wide.u32 	%rd19, %r628, 3200;
	add.s64 	%rd5, %rd20, %rd19;
	cvt.u32.u64 	%r18, %rd4;
	mov.b32 	%r629, 0;
$L__BB0_4:
	mov.b32 	%r642, 0;
	mov.u32 	%r643, %r642;
	mov.u32 	%r644, %r642;
	mov.u32 	%r645, %r642;
	mov.u32 	%r646, %r642;
	mov.u32 	%r635, %r642;
$L__BB0_5:
	mul.wide.u32 	%rd21, %r635, 4;
	add.s64 	%rd22, %rd2, %rd21;
	ld.global.u32 	%r26, [%rd22+4];
	shl.b32 	%r27, %r635, 5;
	mov.b32 	%r641, 0;
$L__BB0_6:
	.pragma "nounroll";
	shr.u32 	%r390, %r26, %r641;
	and.b32  	%r391, %r390, 1;
	setp.eq.b32 	%p4, %r391, 1;
	not.pred 	%p5, %p4;
	add.s32 	%r392, %r27, %r641;
	mul.lo.s32 	%r393, %r392, 5;
	mul.wide.u32 	%rd23, %r393, 4;
	add.s64 	%rd6, %rd5, %rd23;
	@%p5 bra 	$L__BB0_8;
	ld.global.u32 	%r394, [%rd6];
	xor.b32  	%r646, %r646, %r394;
	ld.global.u32 	%r395, [%rd6+4];
	xor.b32  	%r645, %r645, %r395;
	ld.global.u32 	%r396, [%rd6+8];
	xor.b32  	%r644, %r644, %r396;
	ld.global.u32 	%r397, [%rd6+12];
	xor.b32  	%r643, %r643, %r397;
	ld.global.u32 	%r398, [%rd6+16];
	xor.b32  	%r642, %r642, %r398;
$L__BB0_8:
	and.b32  	%r400, %r390, 2;
	setp.eq.s32 	%p6, %r400, 0;
	@%p6 bra 	$L__BB0_10;
	ld.global.u32 	%r401, [%rd6+20];
	xor.b32  	%r646, %r646, %r401;
	ld.global.u32 	%r402, [%rd6+24];
	xor.b32  	%r645, %r645, %r402;
	ld.global.u32 	%r403, [%rd6+28];
	xor.b32  	%r644, %r644, %r403;
	ld.global.u32 	%r404, [%rd6+32];
	xor.b32  	%r643, %r643, %r404;
	ld.global.u32 	%r405, [%rd6+36];
	xor.b32  	%r642, %r642, %r405;
$L__BB0_10:
	and.b32  	%r407, %r390, 4;
	setp.eq.s32 	%p7, %r407, 0;
	@%p7 bra 	$L__BB0_12;
	ld.global.u32 	%r408, [%rd6+40];
	xor.b32  	%r646, %r646, %r408;
	ld.global.u32 	%r409, [%rd6+44];
	xor.b32  	%r645, %r645, %r409;
	ld.global.u32 	%r410, [%rd6+48];
	xor.b32  	%r644, %r644, %r410;
	ld.global.u32 	%r411, [%rd6+52];
	xor.b32  	%r643, %r643, %r411;
	ld.global.u32 	%r412, [%rd6+56];
	xor.b32  	%r642, %r642, %r412;
$L__BB0_12:
	and.b32  	%r414, %r390, 8;
	setp.eq.s32 	%p8, %r414, 0;
	@%p8 bra 	$L__BB0_14;
	ld.global.u32 	%r415, [%rd6+60];
	xor.b32  	%r646, %r646, %r415;
	ld.global.u32 	%r416, [%rd6+64];
	xor.b32  	%r645, %r645, %r416;
	ld.global.u32 	%r417, [%rd6+68];
	xor.b32  	%r644, %r644, %r417;
	ld.global.u32 	%r418, [%rd6+72];
	xor.b32  	%r643, %r643, %r418;
	ld.global.u32 	%r419, [%rd6+76];
	xor.b32  	%r642, %r642, %r419;
$L__BB0_14:
	and.b32  	%r421, %r390, 16;
	setp.eq.s32 	%p9, %r421, 0;
	@%p9 bra 	$L__BB0_16;
	ld.global.u32 	%r422, [%rd6+80];
	xor.b32  	%r646, %r646, %r422;
	ld.global.u32 	%r423, [%rd6+84];
	xor.b32  	%r645, %r645, %r423;
	ld.global.u32 	%r424, [%rd6+88];
	xor.b32  	%r644, %r644, %r424;
	ld.global.u32 	%r425, [%rd6+92];
	xor.b32  	%r643, %r643, %r425;
	ld.global.u32 	%r426, [%rd6+96];
	xor.b32  	%r642, %r642, %r426;
$L__BB0_16:
	and.b32  	%r428, %r390, 32;
	setp.eq.s32 	%p10, %r428, 0;
	@%p10 bra 	$L__BB0_18;
	ld.global.u32 	%r429, [%rd6+100];
	xor.b32  	%r646, %r646, %r429;
	ld.global.u32 	%r430, [%rd6+104];
	xor.b32  	%r645, %r645, %r430;
	ld.global.u32 	%r431, [%rd6+108];
	xor.b32  	%r644, %r644, %r431;
	ld.global.u32 	%r432, [%rd6+112];
	xor.b32  	%r643, %r643, %r432;
	ld.global.u32 	%r433, [%rd6+116];
	xor.b32  	%r642, %r642, %r433;
$L__BB0_18:
	and.b32  	%r435, %r390, 64;
	setp.eq.s32 	%p11, %r435, 0;
	@%p11 bra 	$L__BB0_20;
	ld.global.u32 	%r436, [%rd6+120];
	xor.b32  	%r646, %r646, %r436;
	ld.global.u32 	%r437, [%rd6+124];
	xor.b32  	%r645, %r645, %r437;
	ld.global.u32 	%r438, [%rd6+128];
	xor.b32  	%r644, %r644, %r438;
	ld.global.u32 	%r439, [%rd6+132];
	xor.b32  	%r643, %r643, %r439;
	ld.global.u32 	%r440, [%rd6+136];
	xor.b32  	%r642, %r642, %r440;
$L__BB0_20:
	and.b32  	%r442, %r390, 128;
	setp.eq.s32 	%p12, %r442, 0;
	@%p12 bra 	$L__BB0_22;
	ld.global.u32 	%r443, [%rd6+140];
	xor.b32  	%r646, %r646, %r443;
	ld.global.u32 	%r444, [%rd6+144];
	xor.b32  	%r645, %r645, %r444;
	ld.global.u32 	%r445, [%rd6+148];
	xor.b32  	%r644, %r644, %r445;
	ld.global.u32 	%r446, [%rd6+152];
	xor.b32  	%r643, %r643, %r446;
	ld.global.u32 	%r447, [%rd6+156];
	xor.b32  	%r642, %r642, %r447;
$L__BB0_22:
	and.b32  	%r449, %r390, 256;
	setp.eq.s32 	%p13, %r449, 0;
	@%p13 bra 	$L__BB0_24;
	ld.global.u32 	%r450, [%rd6+160];
	xor.b32  	%r646, %r646, %r450;
	ld.global.u32 	%r451, [%rd6+164];
	xor.b32  	%r645, %r645, %r451;
	ld.global.u32 	%r452, [%rd6+168];
	xor.b32  	%r644, %r644, %r452;
	ld.global.u32 	%r453, [%rd6+172];
	xor.b32  	%r643, %r643, %r453;
	ld.global.u32 	%r454, [%rd6+176];
	xor.b32  	%r642, %r642, %r454;
$L__BB0_24:
	and.b32  	%r456, %r390, 512;
	setp.eq.s32 	%p14, %r456, 0;
	@%p14 bra 	$L__BB0_26;
	ld.global.u32 	%r457, [%rd6+180];
	xor.b32  	%r646, %r646, %r457;
	ld.global.u32 	%r458, [%rd6+184];
	xor.b32  	%r645, %r645, %r458;
	ld.global.u32 	%r459, [%rd6+188];
	xor.b32  	%r644, %r644, %r459;
	ld.global.u32 	%r460, [%rd6+192];
	xor.b32  	%r643, %r643, %r460;
	ld.global.u32 	%r461, [%rd6+196];
	xor.b32  	%r642, %r642, %r461;
$L__BB0_26:
	and.b32  	%r463, %r390, 1024;
	setp.eq.s32 	%p15, %r463, 0;
	@%p15 bra 	$L__BB0_28;
	ld.global.u32 	%r464, [%rd6+200];
	xor.b32  	%r646, %r646, %r464;
	ld.global.u32 	%r465, [%rd6+204];
	xor.b32  	%r645, %r645, %r465;
	ld.global.u32 	%r466, [%rd6+208];
	xor.b32  	%r644, %r644, %r466;
	ld.global.u32 	%r467, [%rd6+212];
	xor.b32  	%r643, %r643, %r467;
	ld.global.u32 	%r468, [%rd6+216];
	xor.b32  	%r642, %r642, %r468;
$L__BB0_28:
	and.b32  	%r470, %r390, 2048;
	setp.eq.s32 	%p16, %r470, 0;
	@%p16 bra 	$L__BB0_30;
	ld.global.u32 	%r471, [%rd6+220];
	xor.b32  	%r646, %r646, %r471;
	ld.global.u32 	%r472, [%rd6+224];
	xor.b32  	%r645, %r645, %r472;
	ld.global.u32 	%r473, [%rd6+228];
	xor.b32  	%r644, %r644, %r473;
	ld.global.u32 	%r474, [%rd6+232];
	xor.b32  	%r643, %r643, %r474;
	ld.global.u32 	%r475, [%rd6+236];
	xor.b32  	%r642, %r642, %r475;
$L__BB0_30:
	and.b32  	%r477, %r390, 4096;
	setp.eq.s32 	%p17, %r477, 0;
	@%p17 bra 	$L__BB0_32;
	ld.global.u32 	%r478, [%rd6+240];
	xor.b32  	%r646, %r646, %r478;
	ld.global.u32 	%r479, [%rd6+244];
	xor.b32  	%r645, %r645, %r479;
	ld.global.u32 	%r480, [%rd6+248];
	xor.b32  	%r644, %r644, %r480;
	ld.global.u32 	%r481, [%rd6+252];
	xor.b32  	%r643, %r643, %r481;
	ld.global.u32 	%r482, [%rd6+256];
	xor.b32  	%r642, %r642, %r482;
$L__BB0_32:
	and.b32  	%r484, %r390, 8192;
	setp.eq.s32 	%p18, %r484, 0;
	@%p18 bra 	$L__BB0_34;
	ld.global.u32 	%r485, [%rd6+260];
	xor.b32  	%r646, %r646, %r485;
	ld.global.u32 	%r486, [%rd6+264];
	xor.b32  	%r645, %r645, %r486;
	ld.global.u32 	%r487, [%rd6+268];
	xor.b32  	%r644, %r644, %r487;
	ld.global.u32 	%r488, [%rd6+272];
	xor.b32  	%r643, %r643, %r488;
	ld.global.u32 	%r489, [%rd6+276];
	xor.b32  	%r642, %r642, %r489;
$L__BB0_34:
	and.b32  	%r491, %r390, 16384;
	setp.eq.s32 	%p19, %r491, 0;
	@%p19 bra 	$L__BB0_36;
	ld.global.u32 	%r492, [%rd6+280];
	xor.b32  	%r646, %r646, %r492;
	ld.global.u32 	%r493, [%rd6+284];
	xor.b32  	%r645, %r645, %r493;
	ld.global.u32 	%r494, [%rd6+288];
	xor.b32  	%r644, %r644, %r494;
	ld.global.u32 	%r495, [%rd6+292];
	xor.b32  	%r643, %r643, %r495;
	ld.global.u32 	%r496, [%rd6+296];
	xor.b32  	%r642, %r642, %r496;
$L__BB0_36:
	and.b32  	%r498, %r390, 32768;
	setp.eq.s32 	%p20, %r498, 0;
	@%p20 bra 	$L__BB0_38;
	ld.global.u32 	%r499, [%rd6+300];
	xor.b32  	%r646, %r646, %r499;
	ld.global.u32 	%r500, [%rd6+304];
	xor.b32  	%r645, %r645, %r500;
	ld.global.u32 	%r501, [%rd6+308];
	xor.b32  	%r644, %r644, %r501;
	ld.global.u32 	%r502, [%rd6+312];
	xor.b32  	%r643, %r643, %r502;
	ld.global.u32 	%r503, [%rd6+316];
	xor.b32  	%r642, %r642, %r503;
$L__BB0_38:
	add.s32 	%r641, %r641, 16;
	setp.ne.s32 	%p21, %r641, 32;
	@%p21 bra 	$L__BB0_6;
	mad.lo.s32 	%r504, %r635, -31, %r27;
	add.s32 	%r635, %r504, 1;
	setp.ne.s32 	%p22, %r635, 5;
	@%p22 bra 	$L__BB0_5;
	st.global.u32 	[%rd2+4], %r646;
	st.global.u32 	[%rd2+8], %r645;
	st.global.u32 	[%rd2+12], %r644;
	st.global.u32 	[%rd2+16], %r643;
	st.global.u32 	[%rd2+20], %r642;
	add.s32 	%r629, %r629, 1;
	setp.lt.u32 	%p23, %r629, %r18;
	@%p23 bra 	$L__BB0_4;
$L__BB0_41:
	shr.u64 	%rd7, %rd34, 2;
	add.s32 	%r628, %r628, 1;
	setp.gt.u64 	%p24, %rd34, 3;
	mov.u64 	%rd34, %rd7;
	@%p24 bra 	$L__BB0_2;
$L__BB0_42:
	mov.b32 	%r505, 0;
	st.global.v2.u32 	[%rd2+24], {%r505, %r505};
	st.global.u32 	[%rd2+32], %r505;
	mov.b64 	%rd24, 0;
	st.global.u64 	[%rd2+40], %rd24;
	setp.gt.u32 	%p25, %r1, 1;
	@%p25 bra 	$L__BB0_86;
	ld.param.u64 	%rd33, [_Z12setup_kernelP17curandStateXORWOWS0_i_param_1];
	shl.b32 	%r506, %r2, 1;
	add.s32 	%r507, %r506, %r1;
	cvt.s64.s32 	%rd35, %r507;
	cvta.to.global.u64 	%rd25, %rd33;
	mul.wide.s32 	%rd26, %r507, 48;
	add.s64 	%rd9, %rd25, %rd26;
	st.global.v2.u32 	[%rd9], {%r3, %r8};
	st.global.v2.u32 	[%rd9+8], {%r9, %r10};
	st.global.v2.u32 	[%rd9+16], {%r15, %r16};
	setp.eq.s32 	%p26, %r507, 0;
	@%p26 bra 	$L__BB0_85;
	mov.b32 	%r722, 0;
	mov.u64 	%rd28, precalc_xorwow_matrix;
$L__BB0_45:
	and.b64  	%rd11, %rd35, 3;
	setp.eq.s64 	%p27, %rd11, 0;
	@%p27 bra 	$L__BB0_84;
	mul.wide.u32 	%rd27, %r722, 3200;
	add.s64 	%rd12, %rd28, %rd27;
	cvt.u32.u64 	%r199, %rd11;
	mov.b32 	%r723, 0;
$L__BB0_47:
	mov.b32 	%r736, 0;
	mov.u32 	%r737, %r736;
	mov.u32 	%r738, %r736;
	mov.u32 	%r739, %r736;
	mov.u32 	%r740, %r736;
	mov.u32 	%r729, %r736;
$L__BB0_48:
	mul.wide.u32 	%rd29, %r729, 4;
	add.s64 	%rd30, %rd9, %rd29;
	ld.global.u32 	%r207, [%rd30+4];
	shl.b32 	%r208, %r729, 5;
	mov.b32 	%r735, 0;
$L__BB0_49:
	.pragma "nounroll";
	shr.u32 	%r512, %r207, %r735;
	and.b32  	%r513, %r512, 1;
	setp.eq.b32 	%p28, %r513, 1;
	not.pred 	%p29, %p28;
	add.s32 	%r514, %r208, %r735;
	mul.lo.s32 	%r515, %r514, 5;
	mul.wide.u32 	%rd31, %r515, 4;
	add.s64 	%rd13, %rd12, %rd31;
	@%p29 bra 	$L__BB0_51;
	ld.global.u32 	%r516, [%rd13];
	xor.b32  	%r740, %r740, %r516;
	ld.global.u32 	%r517, [%rd13+4];
	xor.b32  	%r739, %r739, %r517;
	ld.global.u32 	%r518, [%rd13+8];
	xor.b32  	%r738, %r738, %r518;
	ld.global.u32 	%r519, [%rd13+12];
	xor.b32  	%r737, %r737, %r519;
	ld.global.u32 	%r520, [%rd13+16];
	xor.b32  	%r736, %r736, %r520;
$L__BB0_51:
	and.b32  	%r522, %r512, 2;
	setp.eq.s32 	%p30, %r522, 0;
	@%p30 bra 	$L__BB0_53;
	ld.global.u32 	%r523, [%rd13+20];
	xor.b32  	%r740, %r740, %r523;
	ld.global.u32 	%r524, [%rd13+24];
	xor.b32  	%r739, %r739, %r524;
	ld.global.u32 	%r525, [%rd13+28];
	xor.b32  	%r738, %r738, %r525;
	ld.global.u32 	%r526, [%rd13+32];
	xor.b32  	%r737, %r737, %r526;
	ld.global.u32 	%r527, [%rd13+36];
	xor.b32  	%r736, %r736, %r527;
$L__BB0_53:
	and.b32  	%r529, %r512, 4;
	setp.eq.s32 	%p31, %r529, 0;
	@%p31 bra 	$L__BB0_55;
	ld.global.u32 	%r530, [%rd13+40];
	xor.b32  	%r740, %r740, %r530;
	ld.global.u32 	%r531, [%rd13+44];
	xor.b32  	%r739, %r739, %r531;
	ld.global.u32 	%r532, [%rd13+48];
	xor.b32  	%r738, %r738, %r532;
	ld.global.u32 	%r533, [%rd13+52];
	xor.b32  	%r737, %r737, %r533;
	ld.global.u32 	%r534, [%rd13+56];
	xor.b32  	%r736, %r736, %r534;
$L__BB0_55:
	and.b32  	%r536, %r512, 8;
	setp.eq.s32 	%p32, %r536, 0;
	@%p32 bra 	$L__BB0_57;
	ld.global.u32 	%r537, [%rd13+60];
	xor.b32  	%r740, %r740, %r537;
	ld.global.u32 	%r538, [%rd13+64];
	xor.b32  	%r739, %r739, %r538;
	ld.global.u32 	%r539, [%rd13+68];
	xor.b32  	%r738, %r738, %r539;
	ld.global.u32 	%r540, [%rd13+72];
	xor.b32  	%r737, %r737, %r540;
	ld.global.u32 	%r541, [%rd13+76];
	xor.b32  	%r736, %r736, %r541;
$L__BB0_57:
	and.b32  	%r543, %r512, 16;
	setp.eq.s32 	%p33, %r543, 0;
	@%p33 bra 	$L__BB0_59;
	ld.global.u32 	%r544, [%rd13+80];
	xor.b32  	%r740, %r740, %r544;
	ld.global.u32 	%r545, [%rd13+84];
	xor.b32  	%r739, %r739, %r545;
	ld.global.u32 	%r546, [%rd13+88];
	xor.b32  	%r738, %r738, %r546;
	ld.global.u32 	%r547, [%rd13+92];
	xor.b32  	%r737, %r737, %r547;
	ld.global.u32 	%r548, [%rd13+96];
	xor.b32  	%r736, %r736, %r548;
$L__BB0_59:
	and.b32  	%r550, %r512, 32;
	setp.eq.s32 	%p34, %r550, 0;
	@%p34 bra 	$L__BB0_61;
	ld.global.u32 	%r551, [%rd13+100];
	xor.b32  	%r740, %r740, %r551;
	ld.global.u32 	%r552, [%rd13+104];
	xor.b32  	%r739, %r739, %r552;
	ld.global.u32 	%r553, [%rd13+108];
	xor.b32  	%r738, %r738, %r553;
	ld.global.u32 	%r554, [%rd13+112];
	xor.b32  	%r737, %r737, %r554;
	ld.global.u32 	%r555, [%rd13+116];
	xor.b32  	%r736, %r736, %r555;
$L__BB0_61:
	and.b32  	%r557, %r512, 64;
	setp.eq.s32 	%p35, %r557, 0;
	@%p35 bra 	$L__BB0_63;
	ld.global.u32 	%r558, [%rd13+120];
	xor.b32  	%r740, %r740, %r558;
	ld.global.u32 	%r559, [%rd13+124];
	xor.b32  	%r739, %r739, %r559;
	ld.global.u32 	%r560, [%rd13+128];
	xor.b32  	%r738, %r738, %r560;
	ld.global.u32 	%r561, [%rd13+132];
	xor.b32  	%r737, %r737, %r561;
	ld.global.u32 	%r562, [%rd13+136];
	xor.b32  	%r736, %r736, %r562;
$L__BB0_63:
	and.b32  	%r564, %r512, 128;
	setp.eq.s32 	%p36, %r564, 0;
	@%p36 bra 	$L__BB0_65;
	ld.global.u32 	%r565, [%rd13+140];
	xor.b32  	%r740, %r740, %r565;
	ld.global.u32 	%r566, [%rd13+144];
	xor.b32  	%r739, %r739, %r566;
	ld.global.u32 	%r567, [%rd13+148];
	xor.b32  	%r738, %r738, %r567;
	ld.global.u32 	%r568, [%rd13+152];
	xor.b32  	%r737, %r737, %r568;
	ld.global.u32 	%r569, [%rd13+156];
	xor.b32  	%r736, %r736, %r569;
$L__BB0_65:
	and.b32  	%r571, %r512, 256;
	setp.eq.s32 	%p37, %r571, 0;
	@%p37 bra 	$L__BB0_67;
	ld.global.u32 	%r572, [%rd13+160];
	xor.b32  	%r740, %r740, %r572;
	ld.global.u32 	%r573, [%rd13+164];
	xor.b32  	%r739, %r739, %r573;
	ld.global.u32 	%r574, [%rd13+168];
	xor.b32  	%r738, %r738, %r574;
	ld.global.u32 	%r575, [%rd13+172];
	xor.b32  	%r737, %r737, %r575;
	ld.global.u32 	%r576, [%rd13+176];
	xor.b32  	%r736, %r736, %r576;
$L__BB0_67:
	and.b32  	%r578, %r512, 512;
	setp.eq.s32 	%p38, %r578, 0;
	@%p38 bra 	$L__BB0_69;
	ld.global.u32 	%r579, [%rd13+180];
	xor.b32  	%r740, %r740, %r579;
	ld.global.u32 	%r580, [%rd13+184];
	xor.b32  	%r739, %r739, %r580;
	ld.global.u32 	%r581, [%rd13+188];
	xor.b32  	%r738, %r738, %r581;
	ld.global.u32 	%r582, [%rd13+192];
	xor.b32  	%r737, %r737, %r582;
	ld.global.u32 	%r583, [%rd13+196];
	xor.b32  	%r736, %r736, %r583;
$L__BB0_69:
	and.b32  	%r585, %r512, 1024;
	setp.eq.s32 	%p39, %r585, 0;
	@%p39 bra 	$L__BB0_71;
	ld.global.u32 	%r586, [%rd13+200];
	xor.b32  	%r740, %r740, %r586;
	ld.global.u32 	%r587, [%rd13+204];
	xor.b32  	%r739, %r739, %r587;
	ld.global.u32 	%r588, [%rd13+208];
	xor.b32  	%r738, %r738, %r588;
	ld.global.u32 	%r589, [%rd13+212];
	xor.b32  	%r737, %r737, %r589;
	ld.global.u32 	%r590, [%rd13+216];
	xor.b32  	%r736, %r736, %r590;
$L__BB0_71:
	and.b32  	%r592, %r512, 2048;
	setp.eq.s32 	%p40, %r592, 0;
	@%p40 bra 	$L__BB0_73;
	ld.global.u32 	%r593, [%rd13+220];
	xor.b32  	%r740, %r740, %r593;
	ld.global.u32 	%r594, [%rd13+224];
	xor.b32  	%r739, %r739, %r594;
	ld.global.u32 	%r595, [%rd13+228];
	xor.b32  	%r738, %r738, %r595;
	ld.global.u32 	%r596, [%rd13+232];
	xor.b32  	%r737, %r737, %r596;
	ld.global.u32 	%r597, [%rd13+236];
	xor.b32  	%r736, %r736, %r597;
$L__BB0_73:
	and.b32  	%r599, %r512, 4096;
	setp.eq.s32 	%p41, %r599, 0;
	@%p41 bra 	$L__BB0_75;
	ld.global.u32 	%r600, [%rd13+240];
	xor.b32  	%r740, %r740, %r600;
	ld.global.u32 	%r601, [%rd13+244];
	xor.b32  	%r739, %r739, %r601;
	ld.global.u32 	%r602, [%rd13+248];
	xor.b32  	%r738, %r738, %r602;
	ld.global.u32 	%r603, [%rd13+252];
	xor.b32  	%r737, %r737, %r603;
	ld.global.u32 	%r604, [%rd13+256];
	xor.b32  	%r736, %r736, %r604;
$L__BB0_75:
	and.b32  	%r606, %r512, 8192;
	setp.eq.s32 	%p42, %r606, 0;
	@%p42 bra 	$L__BB0_77;
	ld.global.u32 	%r607, [%rd13+260];
	xor.b32  	%r740, %r740, %r607;
	ld.global.u32 	%r608, [%rd13+264];
	xor.b32  	%r739, %r739, %r608;
	ld.global.u32 	%r609, [%rd13+268];
	xor.b32  	%r738, %r738, %r609;
	ld.global.u32 	%r610, [%rd13+272];
	xor.b32  	%r737, %r737, %r610;
	ld.global.u32 	%r611, [%rd13+276];
	xor.b32  	%r736, %r736, %r611;
$L__BB0_77:
	and.b32  	%r613, %r512, 16384;
	setp.eq.s32 	%p43, %r613, 0;
	@%p43 bra 	$L__BB0_79;
	ld.global.u32 	%r614, [%rd13+280];
	xor.b32  	%r740, %r740, %r614;
	ld.global.u32 	%r615, [%rd13+284];
	xor.b32  	%r739, %r739, %r615;
	ld.global.u32 	%r616, [%rd13+288];
	xor.b32  	%r738, %r738, %r616;
	ld.global.u32 	%r617, [%rd13+292];
	xor.b32  	%r737, %r737, %r617;
	ld.global.u32 	%r618, [%rd13+296];
	xor.b32  	%r736, %r736, %r618;
$L__BB0_79:
	and.b32  	%r620, %r512, 32768;
	setp.eq.s32 	%p44, %r620, 0;
	@%p44 bra 	$L__BB0_81;
	ld.global.u32 	%r621, [%rd13+300];
	xor.b32  	%r740, %r740, %r621;
	ld.global.u32 	%r622, [%rd13+304];
	xor.b32  	%r739, %r739, %r622;
	ld.global.u32 	%r623, [%rd13+308];
	xor.b32  	%r738, %r738, %r623;
	ld.global.u32 	%r624, [%rd13+312];
	xor.b32  	%r737, %r737, %r624;
	ld.global.u32 	%r625, [%rd13+316];
	xor.b32  	%r736, %r736, %r625;
$L__BB0_81:
	add.s32 	%r735, %r735, 16;
	setp.ne.s32 	%p45, %r735, 32;
	@%p45 bra 	$L__BB0_49;
	mad.lo.s32 	%r626, %r729, -31, %r208;
	add.s32 	%r729, %r626, 1;
	setp.ne.s32 	%p46, %r729, 5;
	@%p46 bra 	$L__BB0_48;
	st.global.u32 	[%rd9+4], %r740;
	st.global.u32 	[%rd9+8], %r739;
	st.global.u32 	[%rd9+12], %r738;
	st.global.u32 	[%rd9+16], %r737;
	st.global.u32 	[%rd9+20], %r736;
	add.s32 	%r723, %r723, 1;
	setp.lt.u32 	%p47, %r723, %r199;
	@%p47 bra 	$L__BB0_47;
$L__BB0_84:
	shr.u64 	%rd14, %rd35, 2;
	add.s32 	%r722, %r722, 1;
	setp.gt.u64 	%p48, %rd35, 3;
	mov.u64 	%rd35, %rd14;
	@%p48 bra 	$L__BB0_45;
$L__BB0_85:
	mov.b32 	%r627, 0;
	st.global.v2.u32 	[%rd9+24], {%r627, %r627};
	st.global.u32 	[%rd9+32], %r627;
	mov.b64 	%rd32, 0;
	st.global.u64 	[%rd9+40], %rd32;
$L__BB0_86:
	ret;

}
	// .globl	_Z7gpuInitiPfPiP17curandStateXORWOW
.visible .entry _Z7gpuInitiPfPiP17curandStateXORWOW(
	.param .u32 _Z7gpuInitiPfPiP17curandStateXORWOW_param_0,
	.param .u64 .ptr .align 1 _Z7gpuInitiPfPiP17curandStateXORWOW_param_1,
	.param .u64 .ptr .align 1 _Z7gpuInitiPfPiP17curandStateXORWOW_param_2,
	.param .u64 .ptr .align 1 _Z7gpuInitiPfPiP17curandStateXORWOW_param_3
)
{
	.reg .pred 	%p<4>;
	.reg .b32 	%r<26>;
	.reg .b32 	%f<2>;
	.reg .b64 	%rd<13>;
	.reg .b64 	%fd<3>;

	ld.param.u32 	%r8, [_Z7gpuInitiPfPiP17curandStateXORWOW_param_0];
	ld.param.u64 	%rd3, [_Z7gpuInitiPfPiP17curandStateXORWOW_param_1];
	ld.param.u64 	%rd4, [_Z7gpuInitiPfPiP17curandStateXORWOW_param_2];
	ld.param.u64 	%rd5, [_Z7gpuInitiPfPiP17curandStateXORWOW_param_3];
	mov.u32 	%r1, %tid.x;
	mov.u32 	%r2, %ctaid.x;
	mad.lo.s32 	%r25, %r8, %r2, %r1;
	mov.u32 	%r4, %ntid.x;
	add.s32 	%r5, %r25, %r8;
	setp.ge.u32 	%p1, %r25, %r5;
	@%p1 bra 	$L__BB1_3;
	cvta.to.global.u64 	%rd6, %rd5;
	mad.lo.s32 	%r9, %r2, %r4, %r1;
	mul.wide.u32 	%rd7, %r9, 48;
	add.s64 	%rd1, %rd6, %rd7;
	cvta.to.global.u64 	%rd2, %rd3;
$L__BB1_2:
	ld.global.v2.u32 	{%r10, %r11}, [%rd1];
	shr.u32 	%r12, %r11, 2;
	xor.b32  	%r13, %r12, %r11;
	ld.global.v2.u32 	{%r14, %r15}, [%rd1+8];
	ld.global.v2.u32 	{%r16, %r17}, [%rd1+16];
	st.global.v2.u32 	[%rd1+8], {%r15, %r16};
	shl.b32 	%r18, %r17, 4;
	shl.b32 	%r19, %r13, 1;
	xor.b32  	%r20, %r19, %r18;
	xor.b32  	%r21, %r20, %r13;
	xor.b32  	%r22, %r21, %r17;
	st.global.v2.u32 	[%rd1+16], {%r17, %r22};
	add.s32 	%r23, %r10, 362437;
	st.global.v2.u32 	[%rd1], {%r23, %r14};
	add.s32 	%r24, %r22, %r23;
	cvt.rn.f64.u32 	%fd1, %r24;
	mul.f64 	%fd2, %fd1, 0d3DF0000000000000;
	cvt.rn.f32.f64 	%f1, %fd2;
	mul.wide.u32 	%rd8, %r25, 4;
	add.s64 	%rd9, %rd2, %rd8;
	st.global.f32 	[%rd9], %f1;
	add.s32 	%r25, %r25, %r4;
	setp.lt.u32 	%p2, %r25, %r5;
	@%p2 bra 	$L__BB1_2;
$L__BB1_3:
	setp.ne.s32 	%p3, %r1, 0;
	@%p3 bra 	$L__BB1_5;
	cvta.to.global.u64 	%rd10, %rd4;
	mul.wide.u32 	%rd11, %r2, 4;
	add.s64 	%rd12, %rd10, %rd11;
	st.global.u32 	[%rd12], %r2;
$L__BB1_5:
	ret;

}
	// .globl	_Z5bestKPfjjPi
.visible .entry _Z5bestKPfjjPi(
	.param .u64 .ptr .align 1 _Z5bestKPfjjPi_param_0,
	.param .u32 _Z5bestKPfjjPi_param_1,
	.param .u32 _Z5bestKPfjjPi_param_2,
	.param .u64 .ptr .align 1 _Z5bestKPfjjPi_param_3
)
{
	.reg .pred 	%p<40>;
	.reg .b32 	%r<139>;
	.reg .b32 	%f<128>;
	.reg .b64 	%rd<63>;

	ld.param.u64 	%rd32, [_Z5bestKPfjjPi_param_0];
	ld.param.u32 	%r81, [_Z5bestKPfjjPi_param_1];
	ld.param.u32 	%r82, [_Z5bestKPfjjPi_param_2];
	ld.param.u64 	%rd33, [_Z5bestKPfjjPi_param_3];
	cvta.to.global.u64 	%rd1, %rd33;
	cvta.to.global.u64 	%rd2, %rd32;
	setp.eq.s64 	%p1, %rd33, 0;
	@%p1 bra 	$L__BB2_73;
	ld.global.f32 	%f95, [%rd2];
	mov.b32 	%r83, 0;
	st.global.u32 	[%rd1], %r83;
	setp.lt.u32 	%p2, %r81, 2;
	@%p2 bra 	$L__BB2_73;
	add.s32 	%r1, %r81, -1;
	add.s32 	%r85, %r81, -2;
	and.b32  	%r2, %r1, 15;
	setp.lt.u32 	%p3, %r85, 15;
	mov.b32 	%r134, 1;
	@%p3 bra 	$L__BB2_38;
	and.b32  	%r87, %r1, -16;
	neg.s32 	%r132, %r87;
	shl.b32 	%r130, %r82, 1;
	shl.b32 	%r5, %r82, 4;
	mul.lo.s32 	%r129, %r82, 3;
	shl.b32 	%r128, %r82, 2;
	mul.lo.s32 	%r127, %r82, 5;
	mul.lo.s32 	%r126, %r82, 6;
	mul.lo.s32 	%r125, %r82, 7;
	shl.b32 	%r124, %r82, 3;
	mul.lo.s32 	%r123, %r82, 9;
	mul.lo.s32 	%r122, %r82, 10;
	mul.lo.s32 	%r121, %r82, 11;
	mul.lo.s32 	%r120, %r82, 12;
	mul.lo.s32 	%r119, %r82, 13;
	mul.lo.s32 	%r118, %r82, 14;
	mul.lo.s32 	%r117, %r82, 15;
	mov.b32 	%r131, 8;
	mov.u32 	%r115, %r82;
	mov.u32 	%r116, %r5;
$L__BB2_4:
	.pragma "nounroll";
	mul.wide.u32 	%rd34, %r115, 4;
	add.s64 	%rd3, %rd2, %rd34;
	ld.global.f32 	%f65, [%rd3];
	setp.leu.f32 	%p4, %f95, %f65;
	@%p4 bra 	$L__BB2_6;
	add.s32 	%r88, %r131, -7;
	st.global.u32 	[%rd1], %r88;
	ld.global.f32 	%f95, [%rd3];
$L__BB2_6:
	mul.wide.u32 	%rd35, %r130, 4;
	add.s64 	%rd4, %rd2, %rd35;
	ld.global.f32 	%f66, [%rd4];
	setp.leu.f32 	%p5, %f95, %f66;
	@%p5 bra 	$L__BB2_8;
	add.s32 	%r89, %r131, -6;
	st.global.u32 	[%rd1], %r89;
	ld.global.f32 	%f95, [%rd4];
$L__BB2_8:
	mul.wide.u32 	%rd36, %r129, 4;
	add.s64 	%rd5, %rd2, %rd36;
	ld.global.f32 	%f67, [%rd5];
	setp.leu.f32 	%p6, %f95, %f67;
	@%p6 bra 	$L__BB2_10;
	add.s32 	%r90, %r131, -5;
	st.global.u32 	[%rd1], %r90;
	ld.global.f32 	%f95, [%rd5];
$L__BB2_10:
	mul.wide.u32 	%rd37, %r128, 4;
	add.s64 	%rd6, %rd2, %rd37;
	ld.global.f32 	%f68, [%rd6];
	setp.leu.f32 	%p7, %f95, %f68;
	@%p7 bra 	$L__BB2_12;
	add.s32 	%r91, %r131, -4;
	st.global.u32 	[%rd1], %r91;
	ld.global.f32 	%f95, [%rd6];
$L__BB2_12:
	mul.wide.u32 	%rd38, %r127, 4;
	add.s64 	%rd7, %rd2, %rd38;
	ld.global.f32 	%f69, [%rd7];
	setp.leu.f32 	%p8, %f95, %f69;
	@%p8 bra 	$L__BB2_14;
	add.s32 	%r92, %r131, -3;
	st.global.u32 	[%rd1], %r92;
	ld.global.f32 	%f95, [%rd7];
$L__BB2_14:
	mul.wide.u32 	%rd39, %r126, 4;
	add.s64 	%rd8, %rd2, %rd39;
	ld.global.f32 	%f70, [%rd8];
	setp.leu.f32 	%p9, %f95, %f70;
	@%p9 bra 	$L__BB2_16;
	add.s32 	%r93, %r131, -2;
	st.global.u32 	[%rd1], %r93;
	ld.global.f32 	%f95, [%rd8];
$L__BB2_16:
	mul.wide.u32 	%rd40, %r125, 4;
	add.s64 	%rd9, %rd2, %rd40;
	ld.global.f32 	%f71, [%rd9];
	setp.leu.f32 	%p10, %f95, %f71;
	@%p10 bra 	$L__BB2_18;
	add.s32 	%r94, %r131, -1;
	st.global.u32 	[%rd1], %r94;
	ld.global.f32 	%f95, [%rd9];
$L__BB2_18:
	mul.wide.u32 	%rd41, %r124, 4;
	add.s64 	%rd10, %rd2, %rd41;
	ld.global.f32 	%f72, [%rd10];
	setp.leu.f32 	%p11, %f95, %f72;
	@%p11 bra 	$L__BB2_20;
	st.global.u32 	[%rd1], %r131;
	ld.global.f32 	%f95, [%rd10];
$L__BB2_20:
	mul.wide.u32 	%rd42, %r123, 4;
	add.s64 	%rd11, %rd2, %rd42;
	ld.global.f32 	%f73, [%rd11];
	setp.leu.f32 	%p12, %f95, %f73;
	@%p12 bra 	$L__BB2_22;
	add.s32 	%r95, %r131, 1;
	st.global.u32 	[%rd1], %r95;
	ld.global.f32 	%f95, [%rd11];
$L__BB2_22:
	mul.wide.u32 	%rd43, %r122, 4;
	add.s64 	%rd12, %rd2, %rd43;
	ld.global.f32 	%f74, [%rd12];
	setp.leu.f32 	%p13, %f95, %f74;
	@%p13 bra 	$L__BB2_24;
	add.s32 	%r96, %r131, 2;
	st.global.u32 	[%rd1], %r96;
	ld.global.f32 	%f95, [%rd12];
$L__BB2_24:
	mul.wide.u32 	%rd44, %r121, 4;
	add.s64 	%rd13, %rd2, %rd44;
	ld.global.f32 	%f75, [%rd13];
	setp.leu.f32 	%p14, %f95, %f75;
	@%p14 bra 	$L__BB2_26;
	add.s32 	%r97, %r131, 3;
	st.global.u32 	[%rd1], %r97;
	ld.global.f32 	%f95, [%rd13];
$L__BB2_26:
	mul.wide.u32 	%rd45, %r120, 4;
	add.s64 	%rd14, %rd2, %rd45;
	ld.global.f32 	%f76, [%rd14];
	setp.leu.f32 	%p15, %f95, %f76;
	@%p15 bra 	$L__BB2_28;
	add.s32 	%r98, %r131, 4;
	st.global.u32 	[%rd1], %r98;
	ld.global.f32 	%f95, [%rd14];
$L__BB2_28:
	mul.wide.u32 	%rd46, %r119, 4;
	add.s64 	%rd15, %rd2, %rd46;
	ld.global.f32 	%f77, [%rd15];
	setp.leu.f32 	%p16, %f95, %f77;
	@%p16 bra 	$L__BB2_30;
	add.s32 	%r99, %r131, 5;
	st.global.u32 	[%rd1], %r99;
	ld.global.f32 	%f95, [%rd15];
$L__BB2_30:
	mul.wide.u32 	%rd47, %r118, 4;
	add.s64 	%rd16, %rd2, %rd47;
	ld.global.f32 	%f78, [%rd16];
	setp.leu.f32 	%p17, %f95, %f78;
	@%p17 bra 	$L__BB2_32;
	add.s32 	%r100, %r131, 6;
	st.global.u32 	[%rd1], %r100;
	ld.global.f32 	%f95, [%rd16];
$L__BB2_32:
	mul.wide.u32 	%rd48, %r117, 4;
	add.s64 	%rd17, %rd2, %rd48;
	ld.global.f32 	%f79, [%rd17];
	setp.leu.f32 	%p18, %f95, %f79;
	@%p18 bra 	$L__BB2_34;
	add.s32 	%r101, %r131, 7;
	st.global.u32 	[%rd1], %r101;
	ld.global.f32 	%f95, [%rd17];
$L__BB2_34:
	mul.wide.u32 	%rd49, %r116, 4;
	add.s64 	%rd18, %rd2, %rd49;
	ld.global.f32 	%f80, [%rd18];
	setp.leu.f32 	%p19, %f95, %f80;
	@%p19 bra 	$L__BB2_36;
	add.s32 	%r102, %r131, 8;
	st.global.u32 	[%rd1], %r102;
	ld.global.f32 	%f95, [%rd18];
$L__BB2_36:
	add.s32 	%r132, %r132, 16;
	add.s32 	%r131, %r131, 16;
	add.s32 	%r130, %r130, %r5;
	add.s32 	%r129, %r129, %r5;
	add.s32 	%r128, %r128, %r5;
	add.s32 	%r127, %r127, %r5;
	add.s32 	%r126, %r126, %r5;
	add.s32 	%r125, %r125, %r5;
	add.s32 	%r124, %r124, %r5;
	add.s32 	%r123, %r123, %r5;
	add.s32 	%r122, %r122, %r5;
	add.s32 	%r121, %r121, %r5;
	add.s32 	%r120, %r120, %r5;
	add.s32 	%r119, %r119, %r5;
	add.s32 	%r118, %r118, %r5;
	add.s32 	%r117, %r117, %r5;
	add.s32 	%r116, %r116, %r5;
	add.s32 	%r115, %r115, %r5;
	setp.ne.s32 	%p20, %r132, 0;
	@%p20 bra 	$L__BB2_4;
	add.s32 	%r134, %r131, -7;
$L__BB2_38:
	setp.eq.s32 	%p21, %r2, 0;
	@%p21 bra 	$L__BB2_73;
	and.b32  	%r57, %r1, 7;
	setp.lt.u32 	%p22, %r2, 8;
	@%p22 bra 	$L__BB2_57;
	mul.lo.s32 	%r58, %r134, %r82;
	mul.wide.u32 	%rd50, %r58, 4;
	add.s64 	%rd19, %rd2, %rd50;
	ld.global.f32 	%f81, [%rd19];
	setp.leu.f32 	%p23, %f95, %f81;
	@%p23 bra 	$L__BB2_42;
	st.global.u32 	[%rd1], %r134;
	ld.global.f32 	%f95, [%rd19];
$L__BB2_42:
	add.s32 	%r59, %r58, %r82;
	mul.wide.u32 	%rd51, %r59, 4;
	add.s64 	%rd20, %rd2, %rd51;
	ld.global.f32 	%f82, [%rd20];
	setp.leu.f32 	%p24, %f95, %f82;
	@%p24 bra 	$L__BB2_44;
	add.s32 	%r103, %r134, 1;
	st.global.u32 	[%rd1], %r103;
	ld.global.f32 	%f95, [%rd20];
$L__BB2_44:
	add.s32 	%r60, %r59, %r82;
	mul.wide.u32 	%rd52, %r60, 4;
	add.s64 	%rd21, %rd2, %rd52;
	ld.global.f32 	%f83, [%rd21];
	setp.leu.f32 	%p25, %f95, %f83;
	@%p25 bra 	$L__BB2_46;
	add.s32 	%r104, %r134, 2;
	st.global.u32 	[%rd1], %r104;
	ld.global.f32 	%f95, [%rd21];
$L__BB2_46:
	add.s32 	%r61, %r60, %r82;
	mul.wide.u32 	%rd53, %r61, 4;
	add.s64 	%rd22, %rd2, %rd53;
	ld.global.f32 	%f84, [%rd22];
	setp.leu.f32 	%p26, %f95, %f84;
	@%p26 bra 	$L__BB2_48;
	add.s32 	%r105, %r134, 3;
	st.global.u32 	[%rd1], %r105;
	ld.global.f32 	%f95, [%rd22];
$L__BB2_48:
	add.s32 	%r62, %r61, %r82;
	mul.wide.u32 	%rd54, %r62, 4;
	add.s64 	%rd23, %rd2, %rd54;
	ld.global.f32 	%f85, [%rd23];
	setp.leu.f32 	%p27, %f95, %f85;
	@%p27 bra 	$L__BB2_50;
	add.s32 	%r106, %r134, 4;
	st.global.u32 	[%rd1], %r106;
	ld.global.f32 	%f95, [%rd23];
$L__BB2_50:
	add.s32 	%r63, %r62, %r82;
	mul.wide.u32 	%rd55, %r63, 4;
	add.s64 	%rd24, %rd2, %rd55;
	ld.global.f32 	%f86, [%rd24];
	setp.leu.f32 	%p28, %f95, %f86;
	@%p28 bra 	$L__BB2_52;
	add.s32 	%r107, %r134, 5;
	st.global.u32 	[%rd1], %r107;
	ld.global.f32 	%f95, [%rd24];
$L__BB2_52:
	add.s32 	%r64, %r63, %r82;
	mul.wide.u32 	%rd56, %r64, 4;
	add.s64 	%rd25, %rd2, %rd56;
	ld.global.f32 	%f87, [%rd25];
	setp.leu.f32 	%p29, %f95, %f87;
	@%p29 bra 	$L__BB2_54;
	add.s32 	%r108, %r134, 6;
	st.global.u32 	[%rd1], %r108;
	ld.global.f32 	%f95, [%rd25];
$L__BB2_54:
	add.s32 	%r109, %r64, %r82;
	mul.wide.u32 	%rd57, %r109, 4;
	add.s64 	%rd26, %rd2, %rd57;
	ld.global.f32 	%f88, [%rd26];
	setp.leu.f32 	%p30, %f95, %f88;
	@%p30 bra 	$L__BB2_56;
	add.s32 	%r110, %r134, 7;
	st.global.u32 	[%rd1], %r110;
	ld.global.f32 	%f95, [%rd26];
$L__BB2_56:
	add.s32 	%r134, %r134, 8;
$L__BB2_57:
	setp.eq.s32 	%p31, %r57, 0;
	@%p31 bra 	$L__BB2_73;
	and.b32  	%r67, %r1, 3;
	setp.lt.u32 	%p32, %r57, 4;
	@%p32 bra 	$L__BB2_68;
	mul.lo.s32 	%r68, %r134, %r82;
	mul.wide.u32 	%rd58, %r68, 4;
	add.s64 	%rd27, %rd2, %rd58;
	ld.global.f32 	%f89, [%rd27];
	setp.leu.f32 	%p33, %f95, %f89;
	@%p33 bra 	$L__BB2_61;
	st.global.u32 	[%rd1], %r134;
	ld.global.f32 	%f95, [%rd27];
$L__BB2_61:
	add.s32 	%r69, %r68, %r82;
	mul.wide.u32 	%rd59, %r69, 4;
	add.s64 	%rd28, %rd2, %rd59;
	ld.global.f32 	%f90, [%rd28];
	setp.leu.f32 	%p34, %f95, %f90;
	@%p34 bra 	$L__BB2_63;
	add.s32 	%r111, %r134, 1;
	st.global.u32 	[%rd1], %r111;
	ld.global.f32 	%f95, [%rd28];
$L__BB2_63:
	add.s32 	%r70, %r69, %r82;
	mul.wide.u32 	%rd60, %r70, 4;
	add.s64 	%rd29, %rd2, %rd60;
	ld.global.f32 	%f91, [%rd29];
	setp.leu.f32 	%p35, %f95, %f91;
	@%p35 bra 	$L__BB2_65;
	add.s32 	%r112, %r134, 2;
	st.global.u32 	[%rd1], %r112;
	ld.global.f32 	%f95, [%rd29];
$L__BB2_65:
	add.s32 	%r113, %r70, %r82;
	mul.wide.u32 	%rd61, %r113, 4;
	add.s64 	%rd30, %rd2, %rd61;
	ld.global.f32 	%f92, [%rd30];
	setp.leu.f32 	%p36, %f95, %f92;
	@%p36 bra 	$L__BB2_67;
	add.s32 	%r114, %r134, 3;
	st.global.u32 	[%rd1], %r114;
	ld.global.f32 	%f95, [%rd30];
$L__BB2_67:
	add.s32 	%r134, %r134, 4;
$L__BB2_68:
	setp.eq.s32 	%p37, %r67, 0;
	@%p37 bra 	$L__BB2_73;
	mul.lo.s32 	%r137, %r134, %r82;
	neg.s32 	%r136, %r67;
$L__BB2_70:
	.pragma "nounroll";
	mul.wide.u32 	%rd62, %r137, 4;
	add.s64 	%rd31, %rd2, %rd62;
	ld.global.f32 	%f93, [%rd31];
	setp.leu.f32 	%p38, %f95, %f93;
	@%p38 bra 	$L__BB2_72;
	st.global.u32 	[%rd1], %r134;
	ld.global.f32 	%f95, [%rd31];
$L__BB2_72:
	add.s32 	%r134, %r134, 1;
	add.s32 	%r137, %r137, %r82;
	add.s32 	%r136, %r136, 1;
	setp.ne.s32 	%p39, %r136, 0;
	@%p39 bra 	$L__BB2_70;
$L__BB2_73:
	ret;

}
	// .globl	_Z9offspringPfS_PiS0_iiifjP17curandStateXORWOWS2_
.visible .entry _Z9offspringPfS_PiS0_iiifjP17curandStateXORWOWS2_(
	.param .u64 .ptr .align 1 _Z9offspringPfS_PiS0_iiifjP17curandStateXORWOWS2__param_0,
	.param .u64 .ptr .align 1 _Z9offspringPfS_PiS0_iiifjP17curandStateXORWOWS2__param_1,
	.param .u64 .ptr .align 1 _Z9offspringPfS_PiS0_iiifjP17curandStateXORWOWS2__param_2,
	.param .u64 .ptr .align 1 _Z9offspringPfS_PiS0_iiifjP17curandStateXORWOWS2__param_3,
	.param .u32 _Z9offspringPfS_PiS0_iiifjP17curandStateXORWOWS2__param_4,
	.param .u32 _Z9offspringPfS_PiS0_iiifjP17curandStateXORWOWS2__param_5,
	.param .u32 _Z9offspringPfS_PiS0_iiifjP17curandStateXORWOWS2__param_6,
	.param .f32 _Z9offspringPfS_PiS0_iiifjP17curandStateXORWOWS2__param_7,
	.param .u32 _Z9offspringPfS_PiS0_iiifjP17curandStateXORWOWS2__param_8,
	.param .u64 .ptr .align 1 _Z9offspringPfS_PiS0_iiifjP17curandStateXORWOWS2__param_9,
	.param .u64 .ptr .align 1 _Z9offspringPfS_PiS0_iiifjP17curandStateXORWOWS2__param_10
)
{
	.reg .pred 	%p<13>;
	.reg .b32 	%r<107>;
	.reg .b32 	%f<6>;
	.reg .b64 	%rd<33>;
	.reg .b64 	%fd<5>;
	// demoted variable
	.shared .align 4 .u32 _ZZ9offspringPfS_PiS0_iiifjP17curandStateXORWOWS2_E11eliteParent;
	// demoted variable
	.shared .align 4 .u32 _ZZ9offspringPfS_PiS0_iiifjP17curandStateXORWOWS2_E14nonEliteParent;
	ld.param.u64 	%rd9, [_Z9offspringPfS_PiS0_iiifjP17curandStateXORWOWS2__param_0];
	ld.param.u64 	%rd10, [_Z9offspringPfS_PiS0_iiifjP17curandStateXORWOWS2__param_1];
	ld.param.u64 	%rd6, [_Z9offspringPfS_PiS0_iiifjP17curandStateXORWOWS2__param_2];
	ld.param.u64 	%rd7, [_Z9offspringPfS_PiS0_iiifjP17curandStateXORWOWS2__param_3];
	ld.param.u32 	%r27, [_Z9offspringPfS_PiS0_iiifjP17curandStateXORWOWS2__param_4];
	ld.param.u32 	%r28, [_Z9offspringPfS_PiS0_iiifjP17curandStateXORWOWS2__param_5];
	ld.param.u32 	%r29, [_Z9offspringPfS_PiS0_iiifjP17curandStateXORWOWS2__param_6];
	ld.param.f32 	%f1, [_Z9offspringPfS_PiS0_iiifjP17curandStateXORWOWS2__param_7];
	ld.param.u32 	%r30, [_Z9offspringPfS_PiS0_iiifjP17curandStateXORWOWS2__param_8];
	ld.param.u64 	%rd11, [_Z9offspringPfS_PiS0_iiifjP17curandStateXORWOWS2__param_9];
	ld.param.u64 	%rd8, [_Z9offspringPfS_PiS0_iiifjP17curandStateXORWOWS2__param_10];
	cvta.to.global.u64 	%rd1, %rd9;
	cvta.to.global.u64 	%rd2, %rd10;
	cvta.to.global.u64 	%rd3, %rd11;
	mov.u32 	%r1, %tid.x;
	mov.u32 	%r2, %ctaid.x;
	mad.lo.s32 	%r102, %r30, %r2, %r1;
	mov.u32 	%r4, %ntid.x;
	mad.lo.s32 	%r5, %r2, %r4, %r1;
	setp.ge.u32 	%p1, %r2, %r28;
	@%p1 bra 	$L__BB3_4;
	cvta.to.global.u64 	%rd23, %rd6;
	mul.wide.u32 	%rd24, %r2, 4;
	add.s64 	%rd25, %rd23, %rd24;
	ld.global.u32 	%r100, [%rd25];
	mul.lo.s32 	%r6, %r100, %r30;
	add.s32 	%r7, %r102, %r30;
	setp.ge.u32 	%p10, %r102, %r7;
	@%p10 bra 	$L__BB3_14;
	add.s32 	%r101, %r6, %r1;
$L__BB3_3:
	mul.wide.u32 	%rd26, %r101, 4;
	add.s64 	%rd27, %rd1, %rd26;
	ld.global.f32 	%f5, [%rd27];
	mul.wide.u32 	%rd28, %r102, 4;
	add.s64 	%rd29, %rd2, %rd28;
	st.global.f32 	[%rd29], %f5;
	add.s32 	%r102, %r102, %r4;
	add.s32 	%r101, %r101, %r4;
	setp.lt.u32 	%p11, %r102, %r7;
	@%p11 bra 	$L__BB3_3;
	bra.uni 	$L__BB3_14;
$L__BB3_4:
	sub.s32 	%r31, %r27, %r29;
	setp.ge.u32 	%p2, %r2, %r31;
	@%p2 bra 	$L__BB3_10;
	setp.ne.s32 	%p6, %r1, 0;
	@%p6 bra 	$L__BB3_7;
	shl.b32 	%r47, %r2, 1;
	cvta.to.global.u64 	%rd15, %rd8;
	mul.wide.u32 	%rd16, %r47, 48;
	add.s64 	%rd17, %rd15, %rd16;
	ld.global.v2.u32 	{%r48, %r49}, [%rd17];
	shr.u32 	%r50, %r49, 2;
	xor.b32  	%r51, %r50, %r49;
	ld.global.v2.u32 	{%r52, %r53}, [%rd17+8];
	ld.global.v2.u32 	{%r54, %r55}, [%rd17+16];
	st.global.v2.u32 	[%rd17+8], {%r53, %r54};
	shl.b32 	%r56, %r55, 4;
	shl.b32 	%r57, %r51, 1;
	xor.b32  	%r58, %r57, %r56;
	xor.b32  	%r59, %r58, %r51;
	xor.b32  	%r60, %r59, %r55;
	st.global.v2.u32 	[%rd17+16], {%r55, %r60};
	add.s32 	%r61, %r48, 362437;
	st.global.v2.u32 	[%rd17], {%r61, %r52};
	add.s32 	%r62, %r60, %r61;
	rem.u32 	%r63, %r62, %r28;
	st.shared.u32 	[_ZZ9offspringPfS_PiS0_iiifjP17curandStateXORWOWS2_E11eliteParent], %r63;
	ld.global.v2.u32 	{%r64, %r65}, [%rd17+48];
	shr.u32 	%r66, %r65, 2;
	xor.b32  	%r67, %r66, %r65;
	ld.global.v2.u32 	{%r68, %r69}, [%rd17+56];
	ld.global.v2.u32 	{%r70, %r71}, [%rd17+64];
	st.global.v2.u32 	[%rd17+56], {%r69, %r70};
	shl.b32 	%r72, %r71, 4;
	shl.b32 	%r73, %r67, 1;
	xor.b32  	%r74, %r73, %r72;
	xor.b32  	%r75, %r74, %r67;
	xor.b32  	%r76, %r75, %r71;
	st.global.v2.u32 	[%rd17+64], {%r71, %r76};
	add.s32 	%r77, %r64, 362437;
	st.global.v2.u32 	[%rd17+48], {%r77, %r68};
	add.s32 	%r78, %r76, %r77;
	sub.s32 	%r79, %r27, %r28;
	rem.u32 	%r80, %r78, %r79;
	add.s32 	%r81, %r80, %r28;
	st.shared.u32 	[_ZZ9offspringPfS_PiS0_iiifjP17curandStateXORWOWS2_E14nonEliteParent], %r81;
$L__BB3_7:
	bar.sync 	0;
	ld.shared.u32 	%r82, [_ZZ9offspringPfS_PiS0_iiifjP17curandStateXORWOWS2_E11eliteParent];
	mul.lo.s32 	%r13, %r82, %r30;
	ld.shared.u32 	%r83, [_ZZ9offspringPfS_PiS0_iiifjP17curandStateXORWOWS2_E14nonEliteParent];
	mul.lo.s32 	%r14, %r83, %r30;
	add.s32 	%r15, %r102, %r30;
	setp.ge.u32 	%p7, %r102, %r15;
	@%p7 bra 	$L__BB3_14;
	mul.wide.u32 	%rd18, %r5, 48;
	add.s64 	%rd4, %rd3, %rd18;
	add.s32 	%r103, %r14, %r1;
	add.s32 	%r104, %r13, %r1;
$L__BB3_9:
	ld.global.v2.u32 	{%r84, %r85}, [%rd4];
	shr.u32 	%r86, %r85, 2;
	xor.b32  	%r87, %r86, %r85;
	ld.global.v2.u32 	{%r88, %r89}, [%rd4+8];
	ld.global.v2.u32 	{%r90, %r91}, [%rd4+16];
	st.global.v2.u32 	[%rd4+8], {%r89, %r90};
	shl.b32 	%r92, %r91, 4;
	shl.b32 	%r93, %r87, 1;
	xor.b32  	%r94, %r93, %r92;
	xor.b32  	%r95, %r94, %r87;
	xor.b32  	%r96, %r95, %r91;
	st.global.v2.u32 	[%rd4+16], {%r91, %r96};
	add.s32 	%r97, %r84, 362437;
	st.global.v2.u32 	[%rd4], {%r97, %r88};
	add.s32 	%r98, %r96, %r97;
	cvt.rn.f64.u32 	%fd3, %r98;
	mul.f64 	%fd4, %fd3, 0d3DF0000000000000;
	cvt.rn.f32.f64 	%f3, %fd4;
	setp.gt.f32 	%p8, %f1, %f3;
	selp.b32 	%r99, %r104, %r103, %p8;
	mul.wide.u32 	%rd19, %r99, 4;
	add.s64 	%rd20, %rd1, %rd19;
	ld.global.f32 	%f4, [%rd20];
	mul.wide.u32 	%rd21, %r102, 4;
	add.s64 	%rd22, %rd2, %rd21;
	st.global.f32 	[%rd22], %f4;
	add.s32 	%r102, %r102, %r4;
	add.s32 	%r103, %r103, %r4;
	add.s32 	%r104, %r104, %r4;
	setp.lt.u32 	%p9, %r102, %r15;
	@%p9 bra 	$L__BB3_9;
	bra.uni 	$L__BB3_14;
$L__BB3_10:
	setp.ge.u32 	%p3, %r2, %r27;
	@%p3 bra 	$L__BB3_14;
	add.s32 	%r24, %r102, %r30;
	setp.ge.u32 	%p4, %r102, %r24;
	@%p4 bra 	$L__BB3_14;
	mul.wide.u32 	%rd12, %r5, 48;
	add.s64 	%rd5, %rd3, %rd12;
$L__BB3_13:
	ld.global.v2.u32 	{%r32, %r33}, [%rd5];
	shr.u32 	%r34, %r33, 2;
	xor.b32  	%r35, %r34, %r33;
	ld.global.v2.u32 	{%r36, %r37}, [%rd5+8];
	ld.global.v2.u32 	{%r38, %r39}, [%rd5+16];
	st.global.v2.u32 	[%rd5+8], {%r37, %r38};
	shl.b32 	%r40, %r39, 4;
	shl.b32 	%r41, %r35, 1;
	xor.b32  	%r42, %r41, %r40;
	xor.b32  	%r43, %r42, %r35;
	xor.b32  	%r44, %r43, %r39;
	st.global.v2.u32 	[%rd5+16], {%r39, %r44};
	add.s32 	%r45, %r32, 362437;
	st.global.v2.u32 	[%rd5], {%r45, %r36};
	add.s32 	%r46, %r44, %r45;
	cvt.rn.f64.u32 	%fd1, %r46;
	mul.f64 	%fd2, %fd1, 0d3DF0000000000000;
	cvt.rn.f32.f64 	%f2, %fd2;
	mul.wide.u32 	%rd13, %r102, 4;
	add.s64 	%rd14, %rd2, %rd13;
	st.global.f32 	[%rd14], %f2;
	add.s32 	%r102, %r102, %r4;
	setp.lt.u32 	%p5, %r102, %r24;
	@%p5 bra 	$L__BB3_13;
$L__BB3_14:
	setp.ne.s32 	%p12, %r1, 0;
	@%p12 bra 	$L__BB3_16;
	cvta.to.global.u64 	%rd30, %rd7;
	mul.wide.u32 	%rd31, %r2, 4;
	add.s64 	%rd32, %rd30, %rd31;
	st.global.u32 	[%rd32], %r2;
$L__BB3_16:
	ret;

}
	// .globl	_Z11exchange_tePfS_Piiiii
.visible .entry _Z11exchange_tePfS_Piiiii(
	.param .u64 .ptr .align 1 _Z11exchange_tePfS_Piiiii_param_0,
	.param .u64 .ptr .align 1 _Z11exchange_tePfS_Piiiii_param_1,
	.param .u64 .ptr .align 1 _Z11exchange_tePfS_Piiiii_param_2,
	.param .u32 _Z11exchange_tePfS_Piiiii_param_3,
	.param .u32 _Z11exchange_tePfS_Piiiii_param_4,
	.param .u32 _Z11exchange_tePfS_Piiiii_param_5,
	.param .u32 _Z11exchange_tePfS_Piiiii_param_6
)
{
	.reg .pred 	%p<26>;
	.reg .b16 	%rs<8>;
	.reg .b32 	%r<102>;
	.reg .b32 	%f<8>;
	.reg .b64 	%rd<104>;

	ld.param.u64 	%rd40, [_Z11exchange_tePfS_Piiiii_param_0];
	ld.param.u64 	%rd41, [_Z11exchange_tePfS_Piiiii_param_1];
	ld.param.u64 	%rd42, [_Z11exchange_tePfS_Piiiii_param_2];
	ld.param.u32 	%r35, [_Z11exchange_tePfS_Piiiii_param_3];
	ld.param.u32 	%r37, [_Z11exchange_tePfS_Piiiii_param_5];
	cvta.to.global.u64 	%rd1, %rd41;
	cvta.to.global.u64 	%rd2, %rd40;
	cvta.to.global.u64 	%rd3, %rd42;
	mov.u32 	%r1, %ctaid.x;
	setp.eq.s32 	%p1, %r35, 0;
	@%p1 bra 	$L__BB4_33;
	ld.param.u32 	%r84, [_Z11exchange_tePfS_Piiiii_param_4];
	add.s32 	%r101, %r84, -1;
	mul.lo.s32 	%r3, %r84, %r1;
	mul.wide.s32 	%rd4, %r37, 4;
	mov.b32 	%r91, 0;
$L__BB4_2:
	ld.param.u32 	%r86, [_Z11exchange_tePfS_Piiiii_param_6];
	setp.eq.s32 	%p2, %r86, 0;
	mov.u32 	%r40, %ctaid.x;
	setp.eq.s32 	%p3, %r91, %r40;
	or.pred  	%p4, %p3, %p2;
	@%p4 bra 	$L__BB4_32;
	ld.param.u32 	%r87, [_Z11exchange_tePfS_Piiiii_param_6];
	ld.param.u32 	%r85, [_Z11exchange_tePfS_Piiiii_param_4];
	add.s32 	%r43, %r87, -1;
	setp.lt.u32 	%p5, %r43, 3;
	mul.lo.s32 	%r6, %r91, %r85;
	mov.b32 	%r99, 0;
	@%p5 bra 	$L__BB4_18;
	mov.b32 	%r93, 0;
$L__BB4_5:
	.pragma "nounroll";
	add.s32 	%r9, %r101, %r3;
	add.s32 	%r10, %r93, %r6;
	mul.wide.s32 	%rd43, %r9, 4;
	add.s64 	%rd5, %rd3, %rd43;
	mul.wide.s32 	%rd44, %r10, 4;
	add.s64 	%rd6, %rd3, %rd44;
	setp.eq.s32 	%p6, %r37, 0;
	@%p6 bra 	$L__BB4_8;
	ld.global.u32 	%r45, [%rd5];
	ld.global.u32 	%r46, [%rd6];
	add.s32 	%r47, %r46, %r6;
	mul.lo.s32 	%r48, %r47, %r37;
	mul.wide.s32 	%rd46, %r48, 4;
	add.s64 	%rd7, %rd2, %rd46;
	add.s32 	%r49, %r45, %r3;
	mul.lo.s32 	%r50, %r49, %r37;
	mul.wide.s32 	%rd47, %r50, 4;
	add.s64 	%rd8, %rd2, %rd47;
	mov.b64 	%rd97, 0;
$L__BB4_7:
	add.s64 	%rd48, %rd7, %rd97;
	ld.global.u8 	%rs1, [%rd48];
	add.s64 	%rd49, %rd8, %rd97;
	st.global.u8 	[%rd49], %rs1;
	add.s64 	%rd97, %rd97, 1;
	setp.lt.u64 	%p7, %rd97, %rd4;
	@%p7 bra 	$L__BB4_7;
$L__BB4_8:
	add.s64 	%rd11, %rd1, %rd44;
	ld.global.f32 	%f1, [%rd11];
	add.s64 	%rd12, %rd1, %rd43;
	st.global.f32 	[%rd12], %f1;
	@%p6 bra 	$L__BB4_11;
	ld.global.u32 	%r51, [%rd5+-4];
	ld.global.u32 	%r52, [%rd6+4];
	add.s32 	%r53, %r52, %r6;
	mul.lo.s32 	%r54, %r53, %r37;
	mul.wide.s32 	%rd53, %r54, 4;
	add.s64 	%rd13, %rd2, %rd53;
	add.s32 	%r55, %r51, %r3;
	mul.lo.s32 	%r56, %r55, %r37;
	mul.wide.s32 	%rd54, %r56, 4;
	add.s64 	%rd14, %rd2, %rd54;
	mov.b64 	%rd98, 0;
$L__BB4_10:
	add.s64 	%rd55, %rd13, %rd98;
	ld.global.u8 	%rs2, [%rd55];
	add.s64 	%rd56, %rd14, %rd98;
	st.global.u8 	[%rd56], %rs2;
	add.s64 	%rd98, %rd98, 1;
	setp.lt.u64 	%p9, %rd98, %rd4;
	@%p9 bra 	$L__BB4_10;
$L__BB4_11:
	setp.eq.s32 	%p10, %r37, 0;
	ld.global.f32 	%f2, [%rd11+4];
	st.global.f32 	[%rd12+-4], %f2;
	@%p10 bra 	$L__BB4_14;
	ld.global.u32 	%r57, [%rd5+-8];
	ld.global.u32 	%r58, [%rd6+8];
	add.s32 	%r59, %r58, %r6;
	mul.lo.s32 	%r60, %r59, %r37;
	mul.wide.s32 	%rd58, %r60, 4;
	add.s64 	%rd17, %rd2, %rd58;
	add.s32 	%r61, %r57, %r3;
	mul.lo.s32 	%r62, %r61, %r37;
	mul.wide.s32 	%rd59, %r62, 4;
	add.s64 	%rd18, %rd2, %rd59;
	mov.b64 	%rd99, 0;
$L__BB4_13:
	add.s64 	%rd60, %rd17, %rd99;
	ld.global.u8 	%rs3, [%rd60];
	add.s64 	%rd61, %rd18, %rd99;
	st.global.u8 	[%rd61], %rs3;
	add.s64 	%rd99, %rd99, 1;
	setp.lt.u64 	%p11, %rd99, %rd4;
	@%p11 bra 	$L__BB4_13;
$L__BB4_14:
	setp.eq.s32 	%p12, %r37, 0;
	ld.global.f32 	%f3, [%rd11+8];
	st.global.f32 	[%rd12+-8], %f3;
	ld.global.u32 	%r63, [%rd5+-12];
	add.s32 	%r64, %r63, %r3;
	mul.lo.s32 	%r11, %r64, %r37;
	ld.global.u32 	%r65, [%rd6+12];
	add.s32 	%r66, %r65, %r6;
	mul.lo.s32 	%r12, %r66, %r37;
	@%p12 bra 	$L__BB4_17;
	mul.wide.s32 	%rd63, %r12, 4;
	add.s64 	%rd21, %rd2, %rd63;
	mul.wide.s32 	%rd64, %r11, 4;
	add.s64 	%rd22, %rd2, %rd64;
	mov.b64 	%rd100, 0;
$L__BB4_16:
	add.s64 	%rd65, %rd21, %rd100;
	ld.global.u8 	%rs4, [%rd65];
	add.s64 	%rd66, %rd22, %rd100;
	st.global.u8 	[%rd66], %rs4;
	add.s64 	%rd100, %rd100, 1;
	setp.lt.u64 	%p13, %rd100, %rd4;
	@%p13 bra 	$L__BB4_16;
$L__BB4_17:
	ld.param.u32 	%r88, [_Z11exchange_tePfS_Piiiii_param_6];
	ld.global.f32 	%f4, [%rd11+12];
	st.global.f32 	[%rd12+-12], %f4;
	add.s32 	%r101, %r101, -4;
	add.s32 	%r93, %r93, 4;
	and.b32  	%r99, %r88, -4;
	setp.ne.s32 	%p14, %r93, %r99;
	@%p14 bra 	$L__BB4_5;
$L__BB4_18:
	ld.param.u32 	%r89, [_Z11exchange_tePfS_Piiiii_param_6];
	and.b32  	%r68, %r89, 3;
	setp.eq.s32 	%p15, %r68, 0;
	@%p15 bra 	$L__BB4_32;
	setp.eq.s32 	%p16, %r68, 1;
	@%p16 bra 	$L__BB4_27;
	add.s32 	%r19, %r101, %r3;
	add.s32 	%r20, %r99, %r6;
	mul.wide.s32 	%rd67, %r20, 4;
	add.s64 	%rd25, %rd3, %rd67;
	setp.eq.s32 	%p17, %r37, 0;
	@%p17 bra 	$L__BB4_23;
	mul.wide.s32 	%rd69, %r19, 4;
	add.s64 	%rd70, %rd3, %rd69;
	ld.global.u32 	%r69, [%rd70];
	ld.global.u32 	%r70, [%rd25];
	add.s32 	%r71, %r70, %r6;
	mul.lo.s32 	%r72, %r71, %r37;
	mul.wide.s32 	%rd71, %r72, 4;
	add.s64 	%rd26, %rd2, %rd71;
	add.s32 	%r73, %r69, %r3;
	mul.lo.s32 	%r74, %r73, %r37;
	mul.wide.s32 	%rd72, %r74, 4;
	add.s64 	%rd27, %rd2, %rd72;
	mov.b64 	%rd101, 0;
$L__BB4_22:
	add.s64 	%rd73, %rd26, %rd101;
	ld.global.u8 	%rs5, [%rd73];
	add.s64 	%rd74, %rd27, %rd101;
	st.global.u8 	[%rd74], %rs5;
	add.s64 	%rd101, %rd101, 1;
	setp.lt.u64 	%p18, %rd101, %rd4;
	@%p18 bra 	$L__BB4_22;
$L__BB4_23:
	setp.eq.s32 	%p19, %r37, 0;
	add.s64 	%rd30, %rd1, %rd67;
	ld.global.f32 	%f5, [%rd30];
	mul.wide.s32 	%rd76, %r19, 4;
	add.s64 	%rd31, %rd1, %rd76;
	st.global.f32 	[%rd31], %f5;
	add.s64 	%rd77, %rd3, %rd76;
	ld.global.u32 	%r75, [%rd77+-4];
	add.s32 	%r76, %r75, %r3;
	mul.lo.s32 	%r21, %r76, %r37;
	ld.global.u32 	%r77, [%rd25+4];
	add.s32 	%r78, %r77, %r6;
	mul.lo.s32 	%r22, %r78, %r37;
	@%p19 bra 	$L__BB4_26;
	mul.wide.s32 	%rd80, %r22, 4;
	add.s64 	%rd32, %rd2, %rd80;
	mul.wide.s32 	%rd81, %r21, 4;
	add.s64 	%rd33, %rd2, %rd81;
	mov.b64 	%rd102, 0;
$L__BB4_25:
	add.s64 	%rd82, %rd32, %rd102;
	ld.global.u8 	%rs6, [%rd82];
	add.s64 	%rd83, %rd33, %rd102;
	st.global.u8 	[%rd83], %rs6;
	add.s64 	%rd102, %rd102, 1;
	setp.lt.u64 	%p20, %rd102, %rd4;
	@%p20 bra 	$L__BB4_25;
$L__BB4_26:
	ld.global.f32 	%f6, [%rd30+4];
	st.global.f32 	[%rd31+-4], %f6;
	add.s32 	%r101, %r101, -2;
	add.s32 	%r99, %r99, 2;
$L__BB4_27:
	ld.param.u32 	%r90, [_Z11exchange_tePfS_Piiiii_param_6];
	and.b32  	%r79, %r90, 1;
	setp.eq.b32 	%p21, %r79, 1;
	not.pred 	%p22, %p21;
	@%p22 bra 	$L__BB4_32;
	add.s32 	%r28, %r101, %r3;
	add.s32 	%r29, %r99, %r6;
	mul.wide.s32 	%rd84, %r28, 4;
	add.s64 	%rd85, %rd3, %rd84;
	ld.global.u32 	%r80, [%rd85];
	add.s32 	%r81, %r80, %r3;
	mul.lo.s32 	%r30, %r81, %r37;
	mul.wide.s32 	%rd86, %r29, 4;
	add.s64 	%rd87, %rd3, %rd86;
	ld.global.u32 	%r82, [%rd87];
	add.s32 	%r83, %r82, %r6;
	mul.lo.s32 	%r31, %r83, %r37;
	setp.eq.s32 	%p23, %r37, 0;
	@%p23 bra 	$L__BB4_31;
	mul.wide.s32 	%rd89, %r31, 4;
	add.s64 	%rd36, %rd2, %rd89;
	mul.wide.s32 	%rd90, %r30, 4;
	add.s64 	%rd37, %rd2, %rd90;
	mov.b64 	%rd103, 0;
$L__BB4_30:
	add.s64 	%rd91, %rd36, %rd103;
	ld.global.u8 	%rs7, [%rd91];
	add.s64 	%rd92, %rd37, %rd103;
	st.global.u8 	[%rd92], %rs7;
	add.s64 	%rd103, %rd103, 1;
	setp.lt.u64 	%p24, %rd103, %rd4;
	@%p24 bra 	$L__BB4_30;
$L__BB4_31:
	add.s64 	%rd94, %rd1, %rd86;
	ld.global.f32 	%f7, [%rd94];
	add.s64 	%rd96, %rd1, %rd84;
	st.global.f32 	[%rd96], %f7;
	add.s32 	%r101, %r101, -1;
$L__BB4_32:
	add.s32 	%r91, %r91, 1;
	setp.ne.s32 	%p25, %r91, %r35;
	@%p25 bra 	$L__BB4_2;
$L__BB4_33:
	ret;

}
	// .globl	_ZN3cub18CUB_300001_SM_10006detail11EmptyKernelIvEEvv
.visible .entry _ZN3cub18CUB_300001_SM_10006detail11EmptyKernelIvEEvv()
{


	ret;

}


// ===== COMPILED SASS (sm_100) =====

	.target	sm_100

	.elftype	@"ET_EXEC"


//--------------------- .note.nv.tkinfo           --------------------------
	.section	.note.nv.tkinfo,"",@"SHT_NOTE"
	.sectionflags	@"SHF_NOTE_NV_TKINFO"
	.tkinfo
        /*0018*/ 	.word	0x00000002
        /*0030*/ 	.string	""
        /*0030*/ 	.string	"ptxas"
        /*0030*/ 	.string	"Cuda compilation tools, release 13.0, V13.0.88"
        /*0030*/ 	.string	"Build cuda_13.0.r13.0/compiler.36424714_0"
        /*0030*/ 	.string	"-arch sm_100 -m 64 "



//--------------------- .note.nv.cuinfo           --------------------------
	.section	.note.nv.cuinfo,"",@"SHT_NOTE"
	.sectionflags	@"SHF_NOTE_NV_CUINFO"
        /*0018*/ 	.short	0x0002
        /*001a*/ 	.short	0x0064
        /*001c*/ 	.short	0x0082
	.zero		2


//--------------------- .nv.info                  --------------------------
	.section	.nv.info,"",@"SHT_CUDA_INFO"
	.align	4


	//----- nvinfo : EIATTR_REGCOUNT
	.align		4
        /*0000*/ 	.byte	0x04, 0x2f
        /*0002*/ 	.short	(.L_50 - .L_49)
	.align		4
.L_49:
        /*0004*/ 	.word	index@(_Z12setup_kernelP17curandStateXORWOWS0_i)
        /*0008*/ 	.word	0x00000020


	//----- nvinfo : EIATTR_FRAME_SIZE
	.align		4
.L_50:
        /*000c*/ 	.byte	0x04, 0x11
        /*000e*/ 	.short	(.L_52 - .L_51)
	.align		4
.L_51:
        /*0010*/ 	.word	index@(_Z12setup_kernelP17curandStateXORWOWS0_i)
        /*0014*/ 	.word	0x00000000


	//----- nvinfo : EIATTR_REGCOUNT
	.align		4
.L_52:
        /*0018*/ 	.byte	0x04, 0x2f
        /*001a*/ 	.short	(.L_54 - .L_53)
	.align		4
.L_53:
        /*001c*/ 	.word	index@(_Z7gpuInitiPfPiP17curandStateXORWOW)
        /*0020*/ 	.word	0x00000018


	//----- nvinfo : EIATTR_FRAME_SIZE
	.align		4
.L_54:
        /*0024*/ 	.byte	0x04, 0x11
        /*0026*/ 	.short	(.L_56 - .L_55)
	.align		4
.L_55:
        /*0028*/ 	.word	index@(_Z7gpuInitiPfPiP17curandStateXORWOW)
        /*002c*/ 	.word	0x00000000


	//----- nvinfo : EIATTR_REGCOUNT
	.align		4
.L_56:
        /*0030*/ 	.byte	0x04, 0x2f
        /*0032*/ 	.short	(.L_58 - .L_57)
	.align		4
.L_57:
        /*0034*/ 	.word	index@(_Z5bestKPfjjPi)
        /*0038*/ 	.word	0x00000028


	//----- nvinfo : EIATTR_FRAME_SIZE
	.align		4
.L_58:
        /*003c*/ 	.byte	0x04, 0x11
        /*003e*/ 	.short	(.L_60 - .L_59)
	.align		4
.L_59:
        /*0040*/ 	.word	index@(_Z5bestKPfjjPi)
        /*0044*/ 	.word	0x00000000


	//----- nvinfo : EIATTR_REGCOUNT
	.align		4
.L_60:
        /*0048*/ 	.byte	0x04, 0x2f
        /*004a*/ 	.short	(.L_62 - .L_61)
	.align		4
.L_61:
        /*004c*/ 	.word	index@(_Z9offspringPfS_PiS0_iiifjP17curandStateXORWOWS2_)
        /*0050*/ 	.word	0x0000001e


	//----- nvinfo : EIATTR_FRAME_SIZE
	.align		4
.L_62:
        /*0054*/ 	.byte	0x04, 0x11
        /*0056*/ 	.short	(.L_64 - .L_63)
	.align		4
.L_63:
        /*0058*/ 	.word	index@(_Z9offspringPfS_PiS0_iiifjP17curandStateXORWOWS2_)
        /*005c*/ 	.word	0x00000000


	//----- nvinfo : EIATTR_REGCOUNT
	.align		4
.L_64:
        /*0060*/ 	.byte	0x04, 0x2f
        /*0062*/ 	.short	(.L_66 - .L_65)
	.align		4
.L_65:
        /*0064*/ 	.word	index@(_Z11exchange_tePfS_Piiiii)
        /*0068*/ 	.word	0x00000020


	//----- nvinfo : EIATTR_FRAME_SIZE
	.align		4
.L_66:
        /*006c*/ 	.byte	0x04, 0x11
        /*006e*/ 	.short	(.L_68 - .L_67)
	.align		4
.L_67:
        /*0070*/ 	.word	index@(_Z11exchange_tePfS_Piiiii)
        /*0074*/ 	.word	0x00000000


	//----- nvinfo : EIATTR_REGCOUNT
	.align		4
.L_68:
        /*0078*/ 	.byte	0x04, 0x2f
        /*007a*/ 	.short	(.L_70 - .L_69)
	.align		4
.L_69:
        /*007c*/ 	.word	index@(_ZN3cub18CUB_300001_SM_10006detail11EmptyKernelIvEEvv)
        /*0080*/ 	.word	0x00000004


	//----- nvinfo : EIATTR_FRAME_SIZE
	.align		4
.L_70:
        /*0084*/ 	.byte	0x04, 0x11
        /*0086*/ 	.short	(.L_72 - .L_71)
	.align		4
.L_71:
        /*0088*/ 	.word	index@(_ZN3cub18CUB_300001_SM_10006detail11EmptyKernelIvEEvv)
        /*008c*/ 	.word	0x00000000


	//----- nvinfo : EIATTR_MIN_STACK_SIZE
	.align		4
.L_72:
        /*0090*/ 	.byte	0x04, 0x12
        /*0092*/ 	.short	(.L_74 - .L_73)
	.align		4
.L_73:
        /*0094*/ 	.word	index@(_ZN3cub18CUB_300001_SM_10006detail11EmptyKernelIvEEvv)
        /*0098*/ 	.word	0x00000000


	//----- nvinfo : EIATTR_MIN_STACK_SIZE
	.align		4
.L_74:
        /*009c*/ 	.byte	0x04, 0x12
        /*009e*/ 	.short	(.L_76 - .L_75)
	.align		4
.L_75:
        /*00a0*/ 	.word	index@(_Z11exchange_tePfS_Piiiii)
        /*00a4*/ 	.word	0x00000000


	//----- nvinfo : EIATTR_MIN_STACK_SIZE
	.align		4
.L_76:
        /*00a8*/ 	.byte	0x04, 0x12
        /*00aa*/ 	.short	(.L_78 - .L_77)
	.align		4
.L_77:
        /*00ac*/ 	.word	index@(_Z9offspringPfS_PiS0_iiifjP17curandStateXORWOWS2_)
        /*00b0*/ 	.word	0x00000000


	//----- nvinfo : EIATTR_MIN_STACK_SIZE
	.align		4
.L_78:
        /*00b4*/ 	.byte	0x04, 0x12
        /*00b6*/ 	.short	(.L_80 - .L_79)
	.align		4
.L_79:
        /*00b8*/ 	.word	index@(_Z5bestKPfjjPi)
        /*00bc*/ 	.word	0x00000000


	//----- nvinfo : EIATTR_MIN_STACK_SIZE
	.align		4
.L_80:
        /*00c0*/ 	.byte	0x04, 0x12
        /*00c2*/ 	.short	(.L_82 - .L_81)
	.align		4
.L_81:
        /*00c4*/ 	.word	index@(_Z7gpuInitiPfPiP17curandStateXORWOW)
        /*00c8*/ 	.word	0x00000000


	//----- nvinfo : EIATTR_MIN_STACK_SIZE
	.align		4
.L_82:
        /*00cc*/ 	.byte	0x04, 0x12
        /*00ce*/ 	.short	(.L_84 - .L_83)
	.align		4
.L_83:
        /*00d0*/ 	.word	index@(_Z12setup_kernelP17curandStateXORWOWS0_i)
        /*00d4*/ 	.word	0x00000000
.L_84:


//--------------------- .nv.compat                --------------------------
	.section	.nv.compat,"",@"SHT_CUDA_COMPAT_INFO"
	.align	4
        /*0000*/ 	.byte	0x02, 0x09, 0x00, 0x00, 0x02, 0x02, 0x01, 0x00, 0x02, 0x05, 0x05, 0x00, 0x03, 0x07, 0x01, 0x01
        /*0010*/ 	.byte	0x02, 0x03, 0x00, 0x00, 0x02, 0x06, 0x01, 0x00, 0x04, 0x0b, 0x08, 0x00, 0x01, 0x00, 0x00, 0x00
        /*0020*/ 	.byte	0x00, 0x00, 0x00, 0x00


//--------------------- .nv.info._ZN3cub18CUB_300001_SM_10006detail11EmptyKernelIvEEvv --------------------------
	.section	.nv.info._ZN3cub18CUB_300001_SM_10006detail11EmptyKernelIvEEvv,"",@"SHT_CUDA_INFO"
	.sectionflags	@""
	.align	4


	//----- nvinfo : EIATTR_CUDA_API_VERSION
	.align		4
        /*0000*/ 	.byte	0x04, 0x37
        /*0002*/ 	.short	(.L_86 - .L_85)
.L_85:
        /*0004*/ 	.word	0x00000082


	//----- nvinfo : EIATTR_SPARSE_MMA_MASK
	.align		4
.L_86:
        /*0008*/ 	.byte	0x03, 0x50
        /*000a*/ 	.short	0x0000


	//----- nvinfo : EIATTR_MAXREG_COUNT
	.align		4
        /*000c*/ 	.byte	0x03, 0x1b
        /*000e*/ 	.short	0x00ff


	//----- nvinfo : EIATTR_MERCURY_ISA_VERSION
	.align		4
        /*0010*/ 	.byte	0x03, 0x5f
        /*0012*/ 	.short	0x0101


	//----- nvinfo : EIATTR_VRC_CTA_INIT_COUNT
	.align		4
        /*0014*/ 	.byte	0x02, 0x4a
	.zero		1
	.zero		1


	//----- nvinfo : EIATTR_EXIT_INSTR_OFFSETS
	.align		4
        /*0018*/ 	.byte	0x04, 0x1c
        /*001a*/ 	.short	(.L_88 - .L_87)


	//   ....[0]....
.L_87:
        /*001c*/ 	.word	0x00000010


	//----- nvinfo : EIATTR_SW_WAR
	.align		4
.L_88:
        /*0020*/ 	.byte	0x04, 0x36
        /*0022*/ 	.short	(.L_90 - .L_89)
.L_89:
        /*0024*/ 	.word	0x00000008
.L_90:


//--------------------- .nv.info._Z11exchange_tePfS_Piiiii --------------------------
	.section	.nv.info._Z11exchange_tePfS_Piiiii,"",@"SHT_CUDA_INFO"
	.sectionflags	@""
	.align	4


	//----- nvinfo : EIATTR_CUDA_API_VERSION
	.align		4
        /*0000*/ 	.byte	0x04, 0x37
        /*0002*/ 	.short	(.L_92 - .L_91)
.L_91:
        /*0004*/ 	.word	0x00000082


	//----- nvinfo : EIATTR_KPARAM_INFO
	.align		4
.L_92:
        /*0008*/ 	.byte	0x04, 0x17
        /*000a*/ 	.short	(.L_94 - .L_93)
.L_93:
        /*000c*/ 	.word	0x00000000
        /*0010*/ 	.short	0x0006
        /*0012*/ 	.short	0x0024
        /*0014*/ 	.byte	0x00, 0xf0, 0x11, 0x00


	//----- nvinfo : EIATTR_KPARAM_INFO
	.align		4
.L_94:
        /*0018*/ 	.byte	0x04, 0x17
        /*001a*/ 	.short	(.L_96 - .L_95)
.L_95:
        /*001c*/ 	.word	0x00000000
        /*0020*/ 	.short	0x0005
        /*0022*/ 	.short	0x0020
        /*0024*/ 	.byte	0x00, 0xf0, 0x11, 0x00


	//----- nvinfo : EIATTR_KPARAM_INFO
	.align		4
.L_96:
        /*0028*/ 	.byte	0x04, 0x17
        /*002a*/ 	.short	(.L_98 - .L_97)
.L_97:
        /*002c*/ 	.word	0x00000000
        /*0030*/ 	.short	0x0004
        /*0032*/ 	.short	0x001c
        /*0034*/ 	.byte	0x00, 0xf0, 0x11, 0x00


	//----- nvinfo : EIATTR_KPARAM_INFO
	.align		4
.L_98:
        /*0038*/ 	.byte	0x04, 0x17
        /*003a*/ 	.short	(.L_100 - .L_99)
.L_99:
        /*003c*/ 	.word	0x00000000
        /*0040*/ 	.short	0x0003
        /*0042*/ 	.short	0x0018
        /*0044*/ 	.byte	0x00, 0xf0, 0x11, 0x00


	//----- nvinfo : EIATTR_KPARAM_INFO
	.align		4
.L_100:
        /*0048*/ 	.byte	0x04, 0x17
        /*004a*/ 	.short	(.L_102 - .L_101)
.L_101:
        /*004c*/ 	.word	0x00000000
        /*0050*/ 	.short	0x0002
        /*0052*/ 	.short	0x0010
        /*0054*/ 	.byte	0x00, 0xf5, 0x21, 0x00


	//----- nvinfo : EIATTR_KPARAM_INFO
	.align		4
.L_102:
        /*0058*/ 	.byte	0x04, 0x17
        /*005a*/ 	.short	(.L_104 - .L_103)
.L_103:
        /*005c*/ 	.word	0x00000000
        /*0060*/ 	.short	0x0001
        /*0062*/ 	.short	0x0008
        /*0064*/ 	.byte	0x00, 0xf5, 0x21, 0x00


	//----- nvinfo : EIATTR_KPARAM_INFO
	.align		4
.L_104:
        /*0068*/ 	.byte	0x04, 0x17
        /*006a*/ 	.short	(.L_106 - .L_105)
.L_105:
        /*006c*/ 	.word	0x00000000
        /*0070*/ 	.short	0x0000
        /*0072*/ 	.short	0x0000
        /*0074*/ 	.byte	0x00, 0xf5, 0x21, 0x00


	//----- nvinfo : EIATTR_SPARSE_MMA_MASK
	.align		4
.L_106:
        /*0078*/ 	.byte	0x03, 0x50
        /*007a*/ 	.short	0x0000


	//----- nvinfo : EIATTR_MAXREG_COUNT
	.align		4
        /*007c*/ 	.byte	0x03, 0x1b
        /*007e*/ 	.short	0x00ff


	//----- nvinfo : EIATTR_MERCURY_ISA_VERSION
	.align		4
        /*0080*/ 	.byte	0x03, 0x5f
        /*0082*/ 	.short	0x0101


	//----- nvinfo : EIATTR_VRC_CTA_INIT_COUNT
	.align		4
        /*0084*/ 	.byte	0x02, 0x4a
	.zero		1
	.zero		1


	//----- nvinfo : EIATTR_EXIT_INSTR_OFFSETS
	.align		4
        /*0088*/ 	.byte	0x04, 0x1c
        /*008a*/ 	.short	(.L_108 - .L_107)


	//   ....[0]....
.L_107:
        /*008c*/ 	.word	0x00000030


	//   ....[1]....
        /*0090*/ 	.word	0x00002720


	//----- nvinfo : EIATTR_CBANK_PARAM_SIZE
	.align		4
.L_108:
        /*0094*/ 	.byte	0x03, 0x19
        /*0096*/ 	.short	0x0028


	//----- nvinfo : EIATTR_PARAM_CBANK
	.align		4
        /*0098*/ 	.byte	0x04, 0x0a
        /*009a*/ 	.short	(.L_110 - .L_109)
	.align		4
.L_109:
        /*009c*/ 	.word	index@(.nv.constant0._Z11exchange_tePfS_Piiiii)
        /*00a0*/ 	.short	0x0380
        /*00a2*/ 	.short	0x0028


	//----- nvinfo : EIATTR_SW_WAR
	.align		4
.L_110:
        /*00a4*/ 	.byte	0x04, 0x36
        /*00a6*/ 	.short	(.L_112 - .L_111)
.L_111:
        /*00a8*/ 	.word	0x00000008
.L_112:


//--------------------- .nv.info._Z9offspringPfS_PiS0_iiifjP17curandStateXORWOWS2_ --------------------------
	.section	.nv.info._Z9offspringPfS_PiS0_iiifjP17curandStateXORWOWS2_,"",@"SHT_CUDA_INFO"
	.sectionflags	@""
	.align	4


	//----- nvinfo : EIATTR_CUDA_API_VERSION
	.align		4
        /*0000*/ 	.byte	0x04, 0x37
        /*0002*/ 	.short	(.L_114 - .L_113)
.L_113:
        /*0004*/ 	.word	0x00000082


	//----- nvinfo : EIATTR_KPARAM_INFO
	.align		4
.L_114:
        /*0008*/ 	.byte	0x04, 0x17
        /*000a*/ 	.short	(.L_116 - .L_115)
.L_115:
        /*000c*/ 	.word	0x00000000
        /*0010*/ 	.short	0x000a
        /*0012*/ 	.short	0x0040
        /*0014*/ 	.byte	0x00, 0xf5, 0x21, 0x00


	//----- nvinfo : EIATTR_KPARAM_INFO
	.align		4
.L_116:
        /*0018*/ 	.byte	0x04, 0x17
        /*001a*/ 	.short	(.L_118 - .L_117)
.L_117:
        /*001c*/ 	.word	0x00000000
        /*0020*/ 	.short	0x0009
        /*0022*/ 	.short	0x0038
        /*0024*/ 	.byte	0x00, 0xf5, 0x21, 0x00


	//----- nvinfo : EIATTR_KPARAM_INFO
	.align		4
.L_118:
        /*0028*/ 	.byte	0x04, 0x17
        /*002a*/ 	.short	(.L_120 - .L_119)
.L_119:
        /*002c*/ 	.word	0x00000000
        /*0030*/ 	.short	0x0008
        /*0032*/ 	.short	0x0030
        /*0034*/ 	.byte	0x00, 0xf0, 0x11, 0x00


	//----- nvinfo : EIATTR_KPARAM_INFO
	.align		4
.L_120:
        /*0038*/ 	.byte	0x04, 0x17
        /*003a*/ 	.short	(.L_122 - .L_121)
.L_121:
        /*003c*/ 	.word	0x00000000
        /*0040*/ 	.short	0x0007
        /*0042*/ 	.short	0x002c
        /*0044*/ 	.byte	0x00, 0xf0, 0x11, 0x00


	//----- nvinfo : EIATTR_KPARAM_INFO
	.align		4
.L_122:
        /*0048*/ 	.byte	0x04, 0x17
        /*004a*/ 	.short	(.L_124 - .L_123)
.L_123:
        /*004c*/ 	.word	0x00000000
        /*0050*/ 	.short	0x0006
        /*0052*/ 	.short	0x0028
        /*0054*/ 	.byte	0x00, 0xf0, 0x11, 0x00


	//----- nvinfo : EIATTR_KPARAM_INFO
	.align		4
.L_124:
        /*0058*/ 	.byte	0x04, 0x17
        /*005a*/ 	.short	(.L_126 - .L_125)
.L_125:
        /*005c*/ 	.word	0x00000000
        /*0060*/ 	.short	0x0005
        /*0062*/ 	.short	0x0024
        /*0064*/ 	.byte	0x00, 0xf0, 0x11, 0x00


	//----- nvinfo : EIATTR_KPARAM_INFO
	.align		4
.L_126:
        /*0068*/ 	.byte	0x04, 0x17
        /*006a*/ 	.short	(.L_128 - .L_127)
.L_127:
        /*006c*/ 	.word	0x00000000
        /*0070*/ 	.short	0x0004
        /*0072*/ 	.short	0x0020
        /*0074*/ 	.byte	0x00, 0xf0, 0x11, 0x00


	//----- nvinfo : EIATTR_KPARAM_INFO
	.align		4
.L_128:
        /*0078*/ 	.byte	0x04, 0x17
        /*007a*/ 	.short	(.L_130 - .L_129)
.L_129:
        /*007c*/ 	.word	0x00000000
        /*0080*/ 	.short	0x0003
        /*0082*/ 	.short	0x0018
        /*0084*/ 	.byte	0x00, 0xf5, 0x21, 0x00


	//----- nvinfo : EIATTR_KPARAM_INFO
	.align		4
.L_130:
        /*0088*/ 	.byte	0x04, 0x17
        /*008a*/ 	.short	(.L_132 - .L_131)
.L_131:
        /*008c*/ 	.word	0x00000000
        /*0090*/ 	.short	0x0002
        /*0092*/ 	.short	0x0010
        /*0094*/ 	.byte	0x00, 0xf5, 0x21, 0x00


	//----- nvinfo : EIATTR_KPARAM_INFO
	.align		4
.L_132:
        /*0098*/ 	.byte	0x04, 0x17
        /*009a*/ 	.short	(.L_134 - .L_133)
.L_133:
        /*009c*/ 	.word	0x00000000
        /*00a0*/ 	.short	0x0001
        /*00a2*/ 	.short	0x0008
        /*00a4*/ 	.byte	0x00, 0xf5, 0x21, 0x00


	//----- nvinfo : EIATTR_KPARAM_INFO
	.align		4
.L_134:
        /*00a8*/ 	.byte	0x04, 0x17
        /*00aa*/ 	.short	(.L_136 - .L_135)
.L_135:
        /*00ac*/ 	.word	0x00000000
        /*00b0*/ 	.short	0x0000
        /*00b2*/ 	.short	0x0000
        /*00b4*/ 	.byte	0x00, 0xf5, 0x21, 0x00


	//----- nvinfo : EIATTR_SPARSE_MMA_MASK
	.align		4
.L_136:
        /*00b8*/ 	.byte	0x03, 0x50
        /*00ba*/ 	.short	0x0000


	//----- nvinfo : EIATTR_MAXREG_COUNT
	.align		4
        /*00bc*/ 	.byte	0x03, 0x1b
        /*00be*/ 	.short	0x00ff


	//----- nvinfo : EIATTR_NUM_BARRIERS
	.align		4
        /*00c0*/ 	.byte	0x02, 0x4c
        /*00c2*/ 	.byte	0x01
	.zero		1


	//----- nvinfo : EIATTR_MERCURY_ISA_VERSION
	.align		4
        /*00c4*/ 	.byte	0x03, 0x5f
        /*00c6*/ 	.short	0x0101


	//----- nvinfo : EIATTR_VRC_CTA_INIT_COUNT
	.align		4
        /*00c8*/ 	.byte	0x02, 0x4a
	.zero		1
	.zero		1


	//----- nvinfo : EIATTR_EXIT_INSTR_OFFSETS
	.align		4
        /*00cc*/ 	.byte	0x04, 0x1c
        /*00ce*/ 	.short	(.L_138 - .L_137)


	//   ....[0]....
.L_137:
        /*00d0*/ 	.word	0x00000ce0


	//   ....[1]....
        /*00d4*/ 	.word	0x00000d20


	//----- nvinfo : EIATTR_CRS_STACK_SIZE
	.align		4
.L_138:
        /*00d8*/ 	.byte	0x04, 0x1e
        /*00da*/ 	.short	(.L_140 - .L_139)
.L_139:
        /*00dc*/ 	.word	0x00000000


	//----- nvinfo : EIATTR_CBANK_PARAM_SIZE
	.align		4
.L_140:
        /*00e0*/ 	.byte	0x03, 0x19
        /*00e2*/ 	.short	0x0048


	//----- nvinfo : EIATTR_PARAM_CBANK
	.align		4
        /*00e4*/ 	.byte	0x04, 0x0a
        /*00e6*/ 	.short	(.L_142 - .L_141)
	.align		4
.L_141:
        /*00e8*/ 	.word	index@(.nv.constant0._Z9offspringPfS_PiS0_iiifjP17curandStateXORWOWS2_)
        /*00ec*/ 	.short	0x0380
        /*00ee*/ 	.short	0x0048


	//----- nvinfo : EIATTR_SW_WAR
	.align		4
.L_142:
        /*00f0*/ 	.byte	0x04, 0x36
        /*00f2*/ 	.short	(.L_144 - .L_143)
.L_143:
        /*00f4*/ 	.word	0x00000008
.L_144:


//--------------------- .nv.info._Z5bestKPfjjPi   --------------------------
	.section	.nv.info._Z5bestKPfjjPi,"",@"SHT_CUDA_INFO"
	.sectionflags	@""
	.align	4


	//----- nvinfo : EIATTR_CUDA_API_VERSION
	.align		4
        /*0000*/ 	.byte	0x04, 0x37
        /*0002*/ 	.short	(.L_146 - .L_145)
.L_145:
        /*0004*/ 	.word	0x00000082


	//----- nvinfo : EIATTR_KPARAM_INFO
	.align		4
.L_146:
        /*0008*/ 	.byte	0x04, 0x17
        /*000a*/ 	.short	(.L_148 - .L_147)
.L_147:
        /*000c*/ 	.word	0x00000000
        /*0010*/ 	.short	0x0003
        /*0012*/ 	.short	0x0010
        /*0014*/ 	.byte	0x00, 0xf5, 0x21, 0x00


	//----- nvinfo : EIATTR_KPARAM_INFO
	.align		4
.L_148:
        /*0018*/ 	.byte	0x04, 0x17
        /*001a*/ 	.short	(.L_150 - .L_149)
.L_149:
        /*001c*/ 	.word	0x00000000
        /*0020*/ 	.short	0x0002
        /*0022*/ 	.short	0x000c
        /*0024*/ 	.byte	0x00, 0xf0, 0x11, 0x00


	//----- nvinfo : EIATTR_KPARAM_INFO
	.align		4
.L_150:
        /*0028*/ 	.byte	0x04, 0x17
        /*002a*/ 	.short	(.L_152 - .L_151)
.L_151:
        /*002c*/ 	.word	0x00000000
        /*0030*/ 	.short	0x0001
        /*0032*/ 	.short	0x0008
        /*0034*/ 	.byte	0x00, 0xf0, 0x11, 0x00


	//----- nvinfo : EIATTR_KPARAM_INFO
	.align		4
.L_152:
        /*0038*/ 	.byte	0x04, 0x17
        /*003a*/ 	.short	(.L_154 - .L_153)
.L_153:
        /*003c*/ 	.word	0x00000000
        /*0040*/ 	.short	0x0000
        /*0042*/ 	.short	0x0000
        /*0044*/ 	.byte	0x00, 0xf5, 0x21, 0x00


	//----- nvinfo : EIATTR_SPARSE_MMA_MASK
	.align		4
.L_154:
        /*0048*/ 	.byte	0x03, 0x50
        /*004a*/ 	.short	0x0000


	//----- nvinfo : EIATTR_MAXREG_COUNT
	.align		4
        /*004c*/ 	.byte	0x03, 0x1b
        /*004e*/ 	.short	0x00ff


	//----- nvinfo : EIATTR_MERCURY_ISA_VERSION
	.align		4
        /*0050*/ 	.byte	0x03, 0x5f
        /*0052*/ 	.short	0x0101


	//----- nvinfo : EIATTR_VRC_CTA_INIT_COUNT
	.align		4
        /*0054*/ 	.byte	0x02, 0x4a
	.zero		1
	.zero		1


	//----- nvinfo : EIATTR_EXIT_INSTR_OFFSETS
	.align		4
        /*0058*/ 	.byte	0x04, 0x1c
        /*005a*/ 	.short	(.L_156 - .L_155)


	//   ....[0]....
.L_155:
        /*005c*/ 	.word	0x00000040


	//   ....[1]....
        /*0060*/ 	.word	0x000000c0


	//   ....[2]....
        /*0064*/ 	.word	0x00000bc0


	//   ....[3]....
        /*0068*/ 	.word	0x00001040


	//   ....[4]....
        /*006c*/ 	.word	0x000012c0


	//   ....[5]....
        /*0070*/ 	.word	0x000013d0


	//----- nvinfo : EIATTR_CBANK_PARAM_SIZE
	.align		4
.L_156:
        /*0074*/ 	.byte	0x03, 0x19
        /*0076*/ 	.short	0x0018


	//----- nvinfo : EIATTR_PARAM_CBANK
	.align		4
        /*0078*/ 	.byte	0x04, 0x0a
        /*007a*/ 	.short	(.L_158 - .L_157)
	.align		4
.L_157:
        /*007c*/ 	.word	index@(.nv.constant0._Z5bestKPfjjPi)
        /*0080*/ 	.short	0x0380
        /*0082*/ 	.short	0x0018


	//----- nvinfo : EIATTR_SW_WAR
	.align		4
.L_158:
        /*0084*/ 	.byte	0x04, 0x36
        /*0086*/ 	.short	(.L_160 - .L_159)
.L_159:
        /*0088*/ 	.word	0x00000008
.L_160:


//--------------------- .nv.info._Z7gpuInitiPfPiP17curandStateXORWOW --------------------------
	.section	.nv.info._Z7gpuInitiPfPiP17curandStateXORWOW,"",@"SHT_CUDA_INFO"
	.sectionflags	@""
	.align	4


	//----- nvinfo : EIATTR_CUDA_API_VERSION
	.align		4
        /*0000*/ 	.byte	0x04, 0x37
        /*0002*/ 	.short	(.L_162 - .L_161)
.L_161:
        /*0004*/ 	.word	0x00000082


	//----- nvinfo : EIATTR_KPARAM_INFO
	.align		4
.L_162:
        /*0008*/ 	.byte	0x04, 0x17
        /*000a*/ 	.short	(.L_164 - .L_163)
.L_163:
        /*000c*/ 	.word	0x00000000
        /*0010*/ 	.short	0x0003
        /*0012*/ 	.short	0x0018
        /*0014*/ 	.byte	0x00, 0xf5, 0x21, 0x00


	//----- nvinfo : EIATTR_KPARAM_INFO
	.align		4
.L_164:
        /*0018*/ 	.byte	0x04, 0x17
        /*001a*/ 	.short	(.L_166 - .L_165)
.L_165:
        /*001c*/ 	.word	0x00000000
        /*0020*/ 	.short	0x0002
        /*0022*/ 	.short	0x0010
        /*0024*/ 	.byte	0x00, 0xf5, 0x21, 0x00


	//----- nvinfo : EIATTR_KPARAM_INFO
	.align		4
.L_166:
        /*0028*/ 	.byte	0x04, 0x17
        /*002a*/ 	.short	(.L_168 - .L_167)
.L_167:
        /*002c*/ 	.word	0x00000000
        /*0030*/ 	.short	0x0001
        /*0032*/ 	.short	0x0008
        /*0034*/ 	.byte	0x00, 0xf5, 0x21, 0x00


	//----- nvinfo : EIATTR_KPARAM_INFO
	.align		4
.L_168:
        /*0038*/ 	.byte	0x04, 0x17
        /*003a*/ 	.short	(.L_170 - .L_169)
.L_169:
        /*003c*/ 	.word	0x00000000
        /*0040*/ 	.short	0x0000
        /*0042*/ 	.short	0x0000
        /*0044*/ 	.byte	0x00, 0xf0, 0x11, 0x00


	//----- nvinfo : EIATTR_SPARSE_MMA_MASK
	.align		4
.L_170:
        /*0048*/ 	.byte	0x03, 0x50
        /*004a*/ 	.short	0x0000


	//----- nvinfo : EIATTR_MAXREG_COUNT
	.align		4
        /*004c*/ 	.byte	0x03, 0x1b
        /*004e*/ 	.short	0x00ff


	//----- nvinfo : EIATTR_MERCURY_ISA_VERSION
	.align		4
        /*0050*/ 	.byte	0x03, 0x5f
        /*0052*/ 	.short	0x0101


	//----- nvinfo : EIATTR_VRC_CTA_INIT_COUNT
	.align		4
        /*0054*/ 	.byte	0x02, 0x4a
	.zero		1
	.zero		1


	//----- nvinfo : EIATTR_EXIT_INSTR_OFFSETS
	.align		4
        /*0058*/ 	.byte	0x04, 0x1c
        /*005a*/ 	.short	(.L_172 - .L_171)


	//   ....[0]....
.L_171:
        /*005c*/ 	.word	0x000002b0


	//   ....[1]....
        /*0060*/ 	.word	0x000002f0


	//----- nvinfo : EIATTR_CRS_STACK_SIZE
	.align		4
.L_172:
        /*0064*/ 	.byte	0x04, 0x1e
        /*0066*/ 	.short	(.L_174 - .L_173)
.L_173:
        /*0068*/ 	.word	0x00000000


	//----- nvinfo : EIATTR_CBANK_PARAM_SIZE
	.align		4
.L_174:
        /*006c*/ 	.byte	0x03, 0x19
        /*006e*/ 	.short	0x0020


	//----- nvinfo : EIATTR_PARAM_CBANK
	.align		4
        /*0070*/ 	.byte	0x04, 0x0a
        /*0072*/ 	.short	(.L_176 - .L_175)
	.align		4
.L_175:
        /*0074*/ 	.word	index@(.nv.constant0._Z7gpuInitiPfPiP17curandStateXORWOW)
        /*0078*/ 	.short	0x0380
        /*007a*/ 	.short	0x0020


	//----- nvinfo : EIATTR_SW_WAR
	.align		4
.L_176:
        /*007c*/ 	.byte	0x04, 0x36
        /*007e*/ 	.short	(.L_178 - .L_177)
.L_177:
        /*0080*/ 	.word	0x00000008
.L_178:


//--------------------- .nv.info._Z12setup_kernelP17curandStateXORWOWS0_i --------------------------
	.section	.nv.info._Z12setup_kernelP17curandStateXORWOWS0_i,"",@"SHT_CUDA_INFO"
	.sectionflags	@""
	.align	4


	//----- nvinfo : EIATTR_CUDA_API_VERSION
	.align		4
        /*0000*/ 	.byte	0x04, 0x37
        /*0002*/ 	.short	(.L_180 - .L_179)
.L_179:
        /*0004*/ 	.word	0x00000082


	//----- nvinfo : EIATTR_KPARAM_INFO
	.align		4
.L_180:
        /*0008*/ 	.byte	0x04, 0x17
        /*000a*/ 	.short	(.L_182 - .L_181)
.L_181:
        /*000c*/ 	.word	0x00000000
        /*0010*/ 	.short	0x0002
        /*0012*/ 	.short	0x0010
        /*0014*/ 	.byte	0x00, 0xf0, 0x11, 0x00


	//----- nvinfo : EIATTR_KPARAM_INFO
	.align		4
.L_182:
        /*0018*/ 	.byte	0x04, 0x17
        /*001a*/ 	.short	(.L_184 - .L_183)
.L_183:
        /*001c*/ 	.word	0x00000000
        /*0020*/ 	.short	0x0001
        /*0022*/ 	.short	0x0008
        /*0024*/ 	.byte	0x00, 0xf5, 0x21, 0x00


	//----- nvinfo : EIATTR_KPARAM_INFO
	.align		4
.L_184:
        /*0028*/ 	.byte	0x04, 0x17
        /*002a*/ 	.short	(.L_186 - .L_185)
.L_185:
        /*002c*/ 	.word	0x00000000
        /*0030*/ 	.short	0x0000
        /*0032*/ 	.short	0x0000
        /*0034*/ 	.byte	0x00, 0xf5, 0x21, 0x00


	//----- nvinfo : EIATTR_SPARSE_MMA_MASK
	.align		4
.L_186:
        /*0038*/ 	.byte	0x03, 0x50
        /*003a*/ 	.short	0x0000


	//----- nvinfo : EIATTR_MAXREG_COUNT
	.align		4
        /*003c*/ 	.byte	0x03, 0x1b
        /*003e*/ 	.short	0x00ff


	//----- nvinfo : EIATTR_MERCURY_ISA_VERSION
	.align		4
        /*0040*/ 	.byte	0x03, 0x5f
        /*0042*/ 	.short	0x0101


	//----- nvinfo : EIATTR_VRC_CTA_INIT_COUNT
	.align		4
        /*0044*/ 	.byte	0x02, 0x4a
	.zero		1
	.zero		1


	//----- nvinfo : EIATTR_EXIT_INSTR_OFFSETS
	.align		4
        /*0048*/ 	.byte	0x04, 0x1c
        /*004a*/ 	.short	(.L_188 - .L_187)


	//   ....[0]....
.L_187:
        /*004c*/ 	.word	0x00000f40


	//   ....[1]....
        /*0050*/ 	.word	0x00001da0


	//----- nvinfo : EIATTR_CRS_STACK_SIZE
	.align		4
.L_188:
        /*0054*/ 	.byte	0x04, 0x1e
        /*0056*/ 	.short	(.L_190 - .L_189)
.L_189:
        /*0058*/ 	.word	0x00000000


	//----- nvinfo : EIATTR_CBANK_PARAM_SIZE
	.align		4
.L_190:
        /*005c*/ 	.byte	0x03, 0x19
        /*005e*/ 	.short	0x0014


	//----- nvinfo : EIATTR_PARAM_CBANK
	.align		4
        /*0060*/ 	.byte	0x04, 0x0a
        /*0062*/ 	.short	(.L_192 - .L_191)
	.align		4
.L_191:
        /*0064*/ 	.word	index@(.nv.constant0._Z12setup_kernelP17curandStateXORWOWS0_i)
        /*0068*/ 	.short	0x0380
        /*006a*/ 	.short	0x0014


	//----- nvinfo : EIATTR_SW_WAR
	.align		4
.L_192:
        /*006c*/ 	.byte	0x04, 0x36
        /*006e*/ 	.short	(.L_194 - .L_193)
.L_193:
        /*0070*/ 	.word	0x00000008
.L_194:


//--------------------- .nv.callgraph             --------------------------
	.section	.nv.callgraph,"",@"SHT_CUDA_CALLGRAPH"
	.align	4
	.sectionentsize	8
	.align		4
        /*0000*/ 	.word	0x00000000
	.align		4
        /*0004*/ 	.word	0xffffffff
	.align		4
        /*0008*/ 	.word	0x00000000
	.align		4
        /*000c*/ 	.word	0xfffffffe
	.align		4
        /*0010*/ 	.word	0x00000000
	.align		4
        /*0014*/ 	.word	0xfffffffd
	.align		4
        /*0018*/ 	.word	0x00000000
	.align		4
        /*001c*/ 	.word	0xfffffffc


//--------------------- .nv.constant4             --------------------------
	.section	.nv.constant4,"a",@progbits
	.align	8
	.align		8
.nv.constant4:
        /*0000*/ 	.dword	precalc_xorwow_matrix
	.align		8
        /*0008*/ 	.dword	precalc_xorwow_offset_matrix
	.align		8
        /*0010*/ 	.dword	mrg32k3aM1
	.align		8
        /*0018*/ 	.dword	mrg32k3aM2
	.align		8
        /*0020*/ 	.dword	mrg32k3aM1SubSeq
	.align		8
        /*0028*/ 	.dword	mrg32k3aM2SubSeq
	.align		8
        /*0030*/ 	.dword	mrg32k3aM1Seq
	.align		8
        /*0038*/ 	.dword	mrg32k3aM2Seq
	.align		8
        /*0040*/ 	.dword	_ZN34_INTERNAL_0bf38848_4_k_cu_44d1c50f4cuda3std3__45__cpo5beginE
	.align		8
        /*0048*/ 	.dword	_ZN34_INTERNAL_0bf38848_4_k_cu_44d1c50f4cuda3std3__45__cpo3endE
	.align		8
        /*0050*/ 	.dword	_ZN34_INTERNAL_0bf38848_4_k_cu_44d1c50f4cuda3std3__45__cpo6cbeginE
	.align		8
        /*0058*/ 	.dword	_ZN34_INTERNAL_0bf38848_4_k_cu_44d1c50f4cuda3std3__45__cpo4cendE
	.align		8
        /*0060*/ 	.dword	_ZN34_INTERNAL_0bf38848_4_k_cu_44d1c50f4cuda3std3__45__cpo6rbeginE
	.align		8
        /*0068*/ 	.dword	_ZN34_INTERNAL_0bf38848_4_k_cu_44d1c50f4cuda3std3__45__cpo4rendE
	.align		8
        /*0070*/ 	.dword	_ZN34_INTERNAL_0bf38848_4_k_cu_44d1c50f4cuda3std3__45__cpo7crbeginE
	.align		8
        /*0078*/ 	.dword	_ZN34_INTERNAL_0bf38848_4_k_cu_44d1c50f4cuda3std3__45__cpo5crendE
	.align		8
        /*0080*/ 	.dword	_ZN34_INTERNAL_0bf38848_4_k_cu_44d1c50f4cuda3std3__436_GLOBAL__N__0bf38848_4_k_cu_44d1c50f6ignoreE
	.align		8
        /*0088*/ 	.dword	_ZN34_INTERNAL_0bf38848_4_k_cu_44d1c50f4cuda3std3__419piecewise_constructE
	.align		8
        /*0090*/ 	.dword	_ZN34_INTERNAL_0bf38848_4_k_cu_44d1c50f4cuda3std3__48in_placeE
	.align		8
        /*0098*/ 	.dword	_ZN34_INTERNAL_0bf38848_4_k_cu_44d1c50f4cuda3std3__420unreachable_sentinelE
	.align		8
        /*00a0*/ 	.dword	_ZN34_INTERNAL_0bf38848_4_k_cu_44d1c50f4cuda3std3__47nulloptE
	.align		8
        /*00a8*/ 	.dword	_ZN34_INTERNAL_0bf38848_4_k_cu_44d1c50f4cuda3std3__48unexpectE
	.align		8
        /*00b0*/ 	.dword	_ZN34_INTERNAL_0bf38848_4_k_cu_44d1c50f4cuda3std6ranges3__45__cpo4swapE
	.align		8
        /*00b8*/ 	.dword	_ZN34_INTERNAL_0bf38848_4_k_cu_44d1c50f4cuda3std6ranges3__45__cpo9iter_moveE
	.align		8
        /*00c0*/ 	.dword	_ZN34_INTERNAL_0bf38848_4_k_cu_44d1c50f4cuda3std6ranges3__45__cpo5beginE
	.align		8
        /*00c8*/ 	.dword	_ZN34_INTERNAL_0bf38848_4_k_cu_44d1c50f4cuda3std6ranges3__45__cpo3endE
	.align		8
        /*00d0*/ 	.dword	_ZN34_INTERNAL_0bf38848_4_k_cu_44d1c50f4cuda3std6ranges3__45__cpo6cbeginE
	.align		8
        /*00d8*/ 	.dword	_ZN34_INTERNAL_0bf38848_4_k_cu_44d1c50f4cuda3std6ranges3__45__cpo4cendE
	.align		8
        /*00e0*/ 	.dword	_ZN34_INTERNAL_0bf38848_4_k_cu_44d1c50f4cuda3std6ranges3__45__cpo7advanceE
	.align		8
        /*00e8*/ 	.dword	_ZN34_INTERNAL_0bf38848_4_k_cu_44d1c50f4cuda3std6ranges3__45__cpo9iter_swapE
	.align		8
        /*00f0*/ 	.dword	_ZN34_INTERNAL_0bf38848_4_k_cu_44d1c50f4cuda3std6ranges3__45__cpo4nextE
	.align		8
        /*00f8*/ 	.dword	_ZN34_INTERNAL_0bf38848_4_k_cu_44d1c50f4cuda3std6ranges3__45__cpo4prevE
	.align		8
        /*0100*/ 	.dword	_ZN34_INTERNAL_0bf38848_4_k_cu_44d1c50f4cuda3std6ranges3__45__cpo4dataE
	.align		8
        /*0108*/ 	.dword	_ZN34_INTERNAL_0bf38848_4_k_cu_44d1c50f4cuda3std6ranges3__45__cpo5cdataE
	.align		8
        /*0110*/ 	.dword	_ZN34_INTERNAL_0bf38848_4_k_cu_44d1c50f4cuda3std6ranges3__45__cpo4sizeE
	.align		8
        /*0118*/ 	.dword	_ZN34_INTERNAL_0bf38848_4_k_cu_44d1c50f4cuda3std6ranges3__45__cpo5ssizeE
	.align		8
        /*0120*/ 	.dword	_ZN34_INTERNAL_0bf38848_4_k_cu_44d1c50f4cuda3std6ranges3__45__cpo8distanceE
	.align		8
        /*0128*/ 	.dword	_ZN34_INTERNAL_0bf38848_4_k_cu_44d1c50f6thrust24THRUST_300001_SM_1000_NS6system6detail10sequential3seqE
	.align		8
        /*0130*/ 	.dword	_ZN34_INTERNAL_0bf38848_4_k_cu_44d1c50f6thrust24THRUST_300001_SM_1000_NS12placeholders2_1E
	.align		8
        /*0138*/ 	.dword	_ZN34_INTERNAL_0bf38848_4_k_cu_44d1c50f6thrust24THRUST_300001_SM_1000_NS12placeholders2_2E
	.align		8
        /*0140*/ 	.dword	_ZN34_INTERNAL_0bf38848_4_k_cu_44d1c50f6thrust24THRUST_300001_SM_1000_NS12placeholders2_3E
	.align		8
        /*0148*/ 	.dword	_ZN34_INTERNAL_0bf38848_4_k_cu_44d1c50f6thrust24THRUST_300001_SM_1000_NS12placeholders2_4E
	.align		8
        /*0150*/ 	.dword	_ZN34_INTERNAL_0bf38848_4_k_cu_44d1c50f6thrust24THRUST_300001_SM_1000_NS12placeholders2_5E
	.align		8
        /*0158*/ 	.dword	_ZN34_INTERNAL_0bf38848_4_k_cu_44d1c50f6thrust24THRUST_300001_SM_1000_NS12placeholders2_6E
	.align		8
        /*0160*/ 	.dword	_ZN34_INTERNAL_0bf38848_4_k_cu_44d1c50f6thrust24THRUST_300001_SM_1000_NS12placeholders2_7E
	.align		8
        /*0168*/ 	.dword	_ZN34_INTERNAL_0bf38848_4_k_cu_44d1c50f6thrust24THRUST_300001_SM_1000_NS12placeholders2_8E
	.align		8
        /*0170*/ 	.dword	_ZN34_INTERNAL_0bf38848_4_k_cu_44d1c50f6thrust24THRUST_300001_SM_1000_NS12placeholders2_9E
	.align		8
        /*0178*/ 	.dword	_ZN34_INTERNAL_0bf38848_4_k_cu_44d1c50f6thrust24THRUST_300001_SM_1000_NS12placeholders3_10E


//--------------------- .nv.constant3             --------------------------
	.section	.nv.constant3,"a",@progbits
	.align	8
.nv.constant3:
	.type		__cr_lgamma_table,@object
	.size		__cr_lgamma_table,(.L_8 - __cr_lgamma_table)
__cr_lgamma_table:
        /*0000*/ 	.byte	0x00, 0x00, 0x00, 0x00, 0x00, 0x00, 0x00, 0x00, 0x00, 0x00, 0x00, 0x00, 0x00, 0x00, 0x00, 0x00
        /*0010*/ 	.byte	0xef, 0x39, 0xfa, 0xfe, 0x42, 0x2e, 0xe6, 0x3f, 0x02, 0x20, 0x2a, 0xfa, 0x0b, 0xab, 0xfc, 0x3f
        /*0020*/ 	.byte	0xf9, 0x2c, 0x92, 0x7c, 0xa7, 0x6c, 0x09, 0x40, 0xc9, 0x79, 0x44, 0x3c, 0x64, 0x26, 0x13, 0x40
        /*0030*/ 	.byte	0xca, 0x01, 0xcf, 0x3a, 0x27, 0x51, 0x1a, 0x40, 0x30, 0xcc, 0x2d, 0xf3, 0xe1, 0x0c, 0x21, 0x40
        /*0040*/ 	.byte	0x0d, 0xb7, 0xfc, 0x82, 0x8e, 0x35, 0x25, 0x40
.L_8:


//--------------------- .text._ZN3cub18CUB_300001_SM_10006detail11EmptyKernelIvEEvv --------------------------
	.section	.text._ZN3cub18CUB_300001_SM_10006detail11EmptyKernelIvEEvv,"ax",@progbits
	.align	128
        .global         _ZN3cub18CUB_300001_SM_10006detail11EmptyKernelIvEEvv
        .type           _ZN3cub18CUB_300001_SM_10006detail11EmptyKernelIvEEvv,@function
        .size           _ZN3cub18CUB_300001_SM_10006detail11EmptyKernelIvEEvv,(.L_x_71 - _ZN3cub18CUB_300001_SM_10006detail11EmptyKernelIvEEvv)
        .other          _ZN3cub18CUB_300001_SM_10006detail11EmptyKernelIvEEvv,@"STO_CUDA_ENTRY STV_DEFAULT"
_ZN3cub18CUB_300001_SM_10006detail11EmptyKernelIvEEvv:
.text._ZN3cub18CUB_300001_SM_10006detail11EmptyKernelIvEEvv:
[----:B------:R-:W-:Y:S01]  /*0000*/  LDC R1, c[0x0][0x37c] ;  /* 0x0000df00ff017b82 */ /* 0x000fe20000000800 */
[----:B------:R-:W-:Y:S05]  /*0010*/  EXIT ;  /* 0x000000000000794d */ /* 0x000fea0003800000 */
.L_x_0:
[----:B------:R-:W-:-:S00]  /*0020*/  BRA `(.L_x_0) ;  /* 0xfffffffc00fc7947 */ /* 0x000fc0000383ffff */
[----:B------:R-:W-:-:S00]  /*0030*/  NOP ;  /* 0x0000000000007918 */ /* 0x000fc00000000000 */
        /* <DEDUP_REMOVED lines=12> */
.L_x_71:


//--------------------- .text._Z11exchange_tePfS_Piiiii --------------------------
	.section	.text._Z11exchange_tePfS_Piiiii,"ax",@progbits
	.align	128
        .global         _Z11exchange_tePfS_Piiiii
        .type           _Z11exchange_tePfS_Piiiii,@function
        .size           _Z11exchange_tePfS_Piiiii,(.L_x_72 - _Z11exchange_tePfS_Piiiii)
        .other          _Z11exchange_tePfS_Piiiii,@"STO_CUDA_ENTRY STV_DEFAULT"
_Z11exchange_tePfS_Piiiii:
.text._Z11exchange_tePfS_Piiiii:
[----:B------:R-:W-:Y:S01]  /*0000*/  LDC R1, c[0x0][0x37c] ;  /* 0x0000df00ff017b82 */ /* 0x000fe20000000800 */
[----:B------:R-:W0:Y:S02]  /*0010*/  LDCU UR4, c[0x0][0x398] ;  /* 0x00007300ff0477ac */ /* 0x000e240008000800 */
[----:B0-----:R-:W-:-:S13]  /*0020*/  ISETP.NE.AND P0, PT, RZ, UR4, PT ;  /* 0x00000004ff007c0c */ /* 0x001fda000bf05270 */
[----:B------:R-:W-:Y:S05]  /*0030*/  @!P0 EXIT ;  /* 0x000000000000894d */ /* 0x000fea0003800000 */
[----:B------:R-:W0:Y:S01]  /*0040*/  LDCU UR5, c[0x0][0x39c] ;  /* 0x00007380ff0577ac */ /* 0x000e220008000800 */
[----:B------:R-:W1:Y:S01]  /*0050*/  LDCU UR6, c[0x0][0x3a0] ;  /* 0x00007400ff0677ac */ /* 0x000e620008000800 */
[----:B------:R-:W2:Y:S01]  /*0060*/  LDCU.64 UR10, c[0x0][0x358] ;  /* 0x00006b00ff0a77ac */ /* 0x000ea20008000a00 */
[----:B------:R-:W-:Y:S01]  /*0070*/  UMOV UR4, URZ ;  /* 0x000000ff00047c82 */ /* 0x000fe20008000000 */
[----:B0-----:R-:W-:Y:S02]  /*0080*/  UIADD3 UR5, UPT, UPT, UR5, -0x1, URZ ;  /* 0xffffffff05057890 */ /* 0x001fe4000fffe0ff */
[----:B-12---:R-:W-:-:S12]  /*0090*/  UIMAD.WIDE UR6, UR6, 0x4, URZ ;  /* 0x00000004060678a5 */ /* 0x006fd8000f8e02ff */
.L_x_26:
[----:B0-----:R-:W0:Y:S01]  /*00a0*/  S2R R0, SR_CTAID.X ;  /* 0x0000000000007919 */ /* 0x001e220000002500 */
[----:B-1----:R-:W1:Y:S02]  /*00b0*/  LDCU UR8, c[0x0][0x3a4] ;  /* 0x00007480ff0877ac */ /* 0x002e640008000800 */
[----:B-1----:R-:W-:-:S04]  /*00c0*/  ISETP.NE.AND P0, PT, RZ, UR8, PT ;  /* 0x00000008ff007c0c */ /* 0x002fc8000bf05270 */
[----:B0-----:R-:W-:-:S13]  /*00d0*/  ISETP.EQ.OR P0, PT, R0, UR4, !P0 ;  /* 0x0000000400007c0c */ /* 0x001fda000c702670 */
[----:B--234-:R-:W-:Y:S05]  /*00e0*/  @P0 BRA `(.L_x_1) ;  /* 0x00000024007c0947 */ /* 0x01cfea0003800000 */
[----:B------:R-:W-:Y:S01]  /*00f0*/  UIADD3 UR9, UPT, UPT, UR8, -0x1, URZ ;  /* 0xffffffff08097890 */ /* 0x000fe2000fffe0ff */
[----:B------:R-:W-:-:S03]  /*0100*/  IMAD.MOV.U32 R2, RZ, RZ, RZ ;  /* 0x000000ffff027224 */ /* 0x000fc600078e00ff */
[----:B------:R-:W-:-:S09]  /*0110*/  UISETP.GE.U32.AND UP0, UPT, UR9, 0x3, UPT ;  /* 0x000000030900788c */ /* 0x000fd2000bf06070 */
[----:B------:R-:W-:Y:S05]  /*0120*/  BRA.U !UP0, `(.L_x_2) ;  /* 0x0000001508387547 */ /* 0x000fea000b800000 */
[----:B------:R-:W-:-:S07]  /*0130*/  IMAD.MOV.U32 R8, RZ, RZ, RZ ;  /* 0x000000ffff087224 */ /* 0x000fce00078e00ff */
.L_x_15:
[----:B01----:R-:W0:Y:S01]  /*0140*/  LDC R9, c[0x0][0x39c] ;  /* 0x0000e700ff097b82 */ /* 0x003e220000000800 */
[----:B------:R-:W1:Y:S07]  /*0150*/  LDCU UR12, c[0x0][0x3a0] ;  /* 0x00007400ff0c77ac */ /* 0x000e6e0008000800 */
[----:B--2---:R-:W2:Y:S01]  /*0160*/  LDC.64 R4, c[0x0][0x390] ;  /* 0x0000e400ff047b82 */ /* 0x004ea20000000a00 */
[----:B-1----:R-:W-:Y:S01]  /*0170*/  UISETP.NE.AND UP0, UPT, UR12, URZ, UPT ;  /* 0x000000ff0c00728c */ /* 0x002fe2000bf05270 */
[----:B0-----:R-:W-:-:S02]  /*0180*/  IMAD R12, R0, R9, UR5 ;  /* 0x00000005000c7e24 */ /* 0x001fc4000f8e0209 */
[----:B------:R-:W-:Y:S02]  /*0190*/  IMAD R13, R9, UR4, R8 ;  /* 0x00000004090d7c24 */ /* 0x000fe4000f8e0208 */
[----:B--2---:R-:W-:-:S04]  /*01a0*/  IMAD.WIDE R2, R12, 0x4, R4 ;  /* 0x000000040c027825 */ /* 0x004fc800078e0204 */
[----:B------:R-:W-:Y:S01]  /*01b0*/  IMAD.WIDE R4, R13, 0x4, R4 ;  /* 0x000000040d047825 */ /* 0x000fe200078e0204 */
[----:B------:R-:W-:Y:S06]  /*01c0*/  BRA.U !UP0, `(.L_x_3) ;  /* 0x0000000508307547 */ /* 0x000fec000b800000 */
[----:B------:R-:W2:Y:S01]  /*01d0*/  LDG.E R6, desc[UR10][R4.64] ;  /* 0x0000000a04067981 */ /* 0x000ea2000c1e1900 */
[----:B------:R-:W0:Y:S03]  /*01e0*/  LDC.64 R10, c[0x0][0x380] ;  /* 0x0000e000ff0a7b82 */ /* 0x000e260000000a00 */
[----:B------:R-:W3:Y:S01]  /*01f0*/  LDG.E R14, desc[UR10][R2.64] ;  /* 0x0000000a020e7981 */ /* 0x000ee2000c1e1900 */
[----:B------:R-:W-:Y:S01]  /*0200*/  IMAD.U32 R7, RZ, RZ, UR7 ;  /* 0x00000007ff077e24 */ /* 0x000fe2000f8e00ff */
[----:B------:R-:W-:Y:S01]  /*0210*/  ISETP.LT.U32.AND P0, PT, RZ, UR6, PT ;  /* 0x00000006ff007c0c */ /* 0x000fe2000bf01070 */
[----:B------:R-:W-:Y:S02]  /*0220*/  IMAD.MOV.U32 R15, RZ, RZ, RZ ;  /* 0x000000ffff0f7224 */ /* 0x000fe400078e00ff */
[----:B------:R-:W-:Y:S01]  /*0230*/  IMAD.MOV.U32 R17, RZ, RZ, RZ ;  /* 0x000000ffff117224 */ /* 0x000fe200078e00ff */
[----:B------:R-:W-:Y:S01]  /*0240*/  ISETP.GT.U32.AND.EX P0, PT, R7, RZ, PT, P0 ;  /* 0x000000ff0700720c */ /* 0x000fe20003f04100 */
[----:B--2---:R-:W-:-:S04]  /*0250*/  IMAD R6, R9, UR4, R6 ;  /* 0x0000000409067c24 */ /* 0x004fc8000f8e0206 */
[----:B------:R-:W-:-:S04]  /*0260*/  IMAD R7, R6, UR12, RZ ;  /* 0x0000000c06077c24 */ /* 0x000fc8000f8e02ff */
[----:B0-----:R-:W-:-:S04]  /*0270*/  IMAD.WIDE R6, R7, 0x4, R10 ;  /* 0x0000000407067825 */ /* 0x001fc800078e020a */
[----:B------:R-:W-:-:S05]  /*0280*/  @!P0 IADD3 R18, P1, PT, R6, R15, RZ ;  /* 0x0000000f06128210 */ /* 0x000fca0007f3e0ff */
[----:B------:R-:W-:-:S05]  /*0290*/  @!P0 IMAD.X R19, R7, 0x1, R17, P1 ;  /* 0x0000000107138824 */ /* 0x000fca00008e0611 */
[----:B------:R0:W2:Y:S01]  /*02a0*/  @!P0 LDG.E.U8 R23, desc[UR10][R18.64] ;  /* 0x0000000a12178981 */ /* 0x0000a2000c1e1100 */
[----:B---3--:R-:W-:Y:S02]  /*02b0*/  IMAD R14, R0, R9, R14 ;  /* 0x00000009000e7224 */ /* 0x008fe400078e020e */
[----:B------:R-:W-:Y:S02]  /*02c0*/  IMAD.U32 R16, RZ, RZ, UR7 ;  /* 0x00000007ff107e24 */ /* 0x000fe4000f8e00ff */
[----:B------:R-:W-:-:S04]  /*02d0*/  IMAD R21, R14, UR12, RZ ;  /* 0x0000000c0e157c24 */ /* 0x000fc8000f8e02ff */
[----:B------:R-:W-:-:S03]  /*02e0*/  IMAD.WIDE R10, R21, 0x4, R10 ;  /* 0x00000004150a7825 */ /* 0x000fc600078e020a */
[----:B0-----:R-:W-:Y:S01]  /*02f0*/  @!P0 IADD3 R18, P1, PT, R10, R15, RZ ;  /* 0x0000000f0a128210 */ /* 0x001fe20007f3e0ff */
[----:B------:R-:W-:-:S04]  /*0300*/  @!P0 IMAD.MOV.U32 R15, RZ, RZ, 0x1 ;  /* 0x00000001ff0f8424 */ /* 0x000fc800078e00ff */
[----:B------:R-:W-:Y:S01]  /*0310*/  @!P0 IMAD.X R19, R11, 0x1, R17, P1 ;  /* 0x000000010b138824 */ /* 0x000fe200008e0611 */
[C---:B------:R-:W-:Y:S01]  /*0320*/  IADD3 R14, P2, PT, -R15.reuse, UR6, RZ ;  /* 0x000000060f0e7c10 */ /* 0x040fe2000ff5e1ff */
[----:B------:R-:W-:Y:S01]  /*0330*/  @!P0 IMAD.MOV.U32 R17, RZ, RZ, RZ ;  /* 0x000000ffff118224 */ /* 0x000fe200078e00ff */
[----:B------:R-:W-:Y:S02]  /*0340*/  ISETP.LT.U32.AND P1, PT, R15, UR6, PT ;  /* 0x000000060f007c0c */ /* 0x000fe4000bf21070 */
[----:B------:R-:W-:Y:S02]  /*0350*/  ISETP.LE.U32.AND P3, PT, R14, 0x3, PT ;  /* 0x000000030e00780c */ /* 0x000fe40003f63070 */
[----:B------:R-:W-:Y:S02]  /*0360*/  ISETP.GT.U32.AND.EX P1, PT, R16, R17, PT, P1 ;  /* 0x000000111000720c */ /* 0x000fe40003f24110 */
[----:B------:R-:W-:-:S04]  /*0370*/  IADD3.X R14, PT, PT, ~R17, UR7, RZ, P2, !PT ;  /* 0x00000007110e7c10 */ /* 0x000fc800097fe5ff */
[----:B------:R-:W-:Y:S01]  /*0380*/  ISETP.LE.U32.OR.EX P1, PT, R14, RZ, !P1, P3 ;  /* 0x000000ff0e00720c */ /* 0x000fe20004f23530 */
[----:B------:R-:W-:Y:S01]  /*0390*/  IMAD.U32 R14, RZ, RZ, UR7 ;  /* 0x00000007ff0e7e24 */ /* 0x000fe2000f8e00ff */
[----:B--2---:R0:W-:Y:S11]  /*03a0*/  @!P0 STG.E.U8 desc[UR10][R18.64], R23 ;  /* 0x0000001712008986 */ /* 0x0041f6000c10110a */
[----:B------:R-:W-:Y:S05]  /*03b0*/  @P1 BRA `(.L_x_4) ;  /* 0x0000000000501947 */ /* 0x000fea0003800000 */
[----:B------:R-:W-:Y:S01]  /*03c0*/  UIADD3 UR8, UP1, UPT, UR6, -0x3, URZ ;  /* 0xfffffffd06087890 */ /* 0x000fe2000ff3e0ff */
[----:B------:R-:W-:-:S03]  /*03d0*/  PLOP3.LUT P0, PT, PT, PT, PT, 0x8, 0x80 ;  /* 0x000000000080781c */ /* 0x000fc60003f0e170 */
[----:B------:R-:W-:-:S12]  /*03e0*/  UIADD3.X UR9, UPT, UPT, UR7, -0x1, URZ, UP1, !UPT ;  /* 0xffffffff07097890 */ /* 0x000fd80008ffe4ff */
.L_x_5:
[----:B0-----:R-:W-:-:S05]  /*03f0*/  IADD3 R18, P1, PT, R6, R15, RZ ;  /* 0x0000000f06127210 */ /* 0x001fca0007f3e0ff */
[----:B------:R-:W-:-:S05]  /*0400*/  IMAD.X R19, R7, 0x1, R17, P1 ;  /* 0x0000000107137824 */ /* 0x000fca00008e0611 */
[----:B-1----:R-:W2:Y:S01]  /*0410*/  LDG.E.U8 R23, desc[UR10][R18.64] ;  /* 0x0000000a12177981 */ /* 0x002ea2000c1e1100 */
[----:B------:R-:W-:-:S05]  /*0420*/  IADD3 R20, P1, PT, R10, R15, RZ ;  /* 0x0000000f0a147210 */ /* 0x000fca0007f3e0ff */
[----:B------:R-:W-:-:S05]  /*0430*/  IMAD.X R21, R11, 0x1, R17, P1 ;  /* 0x000000010b157824 */ /* 0x000fca00008e0611 */
[----:B--2---:R1:W-:Y:S04]  /*0440*/  STG.E.U8 desc[UR10][R20.64], R23 ;  /* 0x0000001714007986 */ /* 0x0043e8000c10110a */
[----:B------:R-:W2:Y:S04]  /*0450*/  LDG.E.U8 R25, desc[UR10][R18.64+0x1] ;  /* 0x0000010a12197981 */ /* 0x000ea8000c1e1100 */
[----:B--2---:R1:W-:Y:S04]  /*0460*/  STG.E.U8 desc[UR10][R20.64+0x1], R25 ;  /* 0x0000011914007986 */ /* 0x0043e8000c10110a */
[----:B------:R-:W2:Y:S01]  /*0470*/  LDG.E.U8 R27, desc[UR10][R18.64+0x2] ;  /* 0x0000020a121b7981 */ /* 0x000ea2000c1e1100 */
[----:B------:R-:W-:-:S04]  /*0480*/  IADD3 R15, P2, PT, R15, 0x4, RZ ;  /* 0x000000040f0f7810 */ /* 0x000fc80007f5e0ff */
[----:B------:R-:W-:Y:S01]  /*0490*/  ISETP.GE.U32.AND P1, PT, R15, UR8, PT ;  /* 0x000000080f007c0c */ /* 0x000fe2000bf26070 */
[----:B------:R-:W-:-:S05]  /*04a0*/  IMAD.X R17, RZ, RZ, R17, P2 ;  /* 0x000000ffff117224 */ /* 0x000fca00010e0611 */
[----:B------:R-:W-:Y:S01]  /*04b0*/  ISETP.GE.U32.AND.EX P1, PT, R17, UR9, PT, P1 ;  /* 0x0000000911007c0c */ /* 0x000fe2000bf26110 */
[----:B--2---:R1:W-:Y:S04]  /*04c0*/  STG.E.U8 desc[UR10][R20.64+0x2], R27 ;  /* 0x0000021b14007986 */ /* 0x0043e8000c10110a */
[----:B------:R-:W2:Y:S04]  /*04d0*/  LDG.E.U8 R29, desc[UR10][R18.64+0x3] ;  /* 0x0000030a121d7981 */ /* 0x000ea8000c1e1100 */
[----:B--2---:R1:W-:Y:S04]  /*04e0*/  STG.E.U8 desc[UR10][R20.64+0x3], R29 ;  /* 0x0000031d14007986 */ /* 0x0043e8000c10110a */
[----:B------:R-:W-:Y:S05]  /*04f0*/  @!P1 BRA `(.L_x_5) ;  /* 0xfffffffc00bc9947 */ /* 0x000fea000383ffff */
.L_x_4:
[C---:B------:R-:W-:Y:S02]  /*0500*/  ISETP.LT.U32.AND P1, PT, R15.reuse, UR6, PT ;  /* 0x000000060f007c0c */ /* 0x040fe4000bf21070 */
[----:B------:R-:W-:Y:S02]  /*0510*/  IADD3 R16, P2, PT, -R15, UR6, RZ ;  /* 0x000000060f107c10 */ /* 0x000fe4000ff5e1ff */
[----:B------:R-:W-:Y:S02]  /*0520*/  ISETP.GT.U32.AND.EX P3, PT, R14, R17, PT, P1 ;  /* 0x000000110e00720c */ /* 0x000fe40003f64110 */
[----:B------:R-:W-:Y:S02]  /*0530*/  ISETP.LE.U32.AND P1, PT, R16, 0x1, PT ;  /* 0x000000011000780c */ /* 0x000fe40003f23070 */
[----:B------:R-:W-:-:S04]  /*0540*/  IADD3.X R14, PT, PT, ~R17, UR7, RZ, P2, !PT ;  /* 0x00000007110e7c10 */ /* 0x000fc800097fe5ff */
[----:B------:R-:W-:-:S13]  /*0550*/  ISETP.LE.U32.OR.EX P1, PT, R14, RZ, !P3, P1 ;  /* 0x000000ff0e00720c */ /* 0x000fda0005f23510 */
[----:B-1----:R-:W-:-:S05]  /*0560*/  @!P1 IADD3 R20, P2, PT, R6, R15, RZ ;  /* 0x0000000f06149210 */ /* 0x002fca0007f5e0ff */
[----:B------:R-:W-:-:S05]  /*0570*/  @!P1 IMAD.X R21, R7, 0x1, R17, P2 ;  /* 0x0000000107159824 */ /* 0x000fca00010e0611 */
[----:B0-----:R-:W2:Y:S01]  /*0580*/  @!P1 LDG.E.U8 R23, desc[UR10][R20.64] ;  /* 0x0000000a14179981 */ /* 0x001ea2000c1e1100 */
[----:B------:R-:W-:-:S05]  /*0590*/  @!P1 IADD3 R18, P2, PT, R10, R15, RZ ;  /* 0x0000000f0a129210 */ /* 0x000fca0007f5e0ff */
[----:B------:R-:W-:Y:S01]  /*05a0*/  @!P1 IMAD.X R19, R11, 0x1, R17, P2 ;  /* 0x000000010b139824 */ /* 0x000fe200010e0611 */
[----:B------:R-:W-:Y:S02]  /*05b0*/  @!P1 IADD3 R15, P2, PT, R15, 0x2, RZ ;  /* 0x000000020f0f9810 */ /* 0x000fe40007f5e0ff */
[----:B------:R-:W-:-:S03]  /*05c0*/  @!P1 PLOP3.LUT P0, PT, PT, PT, PT, 0x8, 0x80 ;  /* 0x000000000080981c */ /* 0x000fc60003f0e170 */
[----:B------:R-:W-:Y:S01]  /*05d0*/  @!P1 IMAD.X R17, RZ, RZ, R17, P2 ;  /* 0x000000ffff119224 */ /* 0x000fe200010e0611 */
[----:B------:R-:W-:-:S04]  /*05e0*/  ISETP.LT.U32.AND P2, PT, R15, UR6, PT ;  /* 0x000000060f007c0c */ /* 0x000fc8000bf41070 */
[----:B------:R-:W-:Y:S01]  /*05f0*/  ISETP.LT.U32.OR.EX P0, PT, R17, UR7, P0, P2 ;  /* 0x0000000711007c0c */ /* 0x000fe20008701520 */
[----:B--2---:R0:W-:Y:S04]  /*0600*/  @!P1 STG.E.U8 desc[UR10][R18.64], R23 ;  /* 0x0000001712009986 */ /* 0x0041e8000c10110a */
[----:B------:R-:W2:Y:S08]  /*0610*/  @!P1 LDG.E.U8 R25, desc[UR10][R20.64+0x1] ;  /* 0x0000010a14199981 */ /* 0x000eb0000c1e1100 */
[----:B------:R-:W-:-:S05]  /*0620*/  @P0 IADD3 R6, P2, PT, R6, R15, RZ ;  /* 0x0000000f06060210 */ /* 0x000fca0007f5e0ff */
[----:B------:R-:W-:Y:S01]  /*0630*/  @P0 IMAD.X R7, R7, 0x1, R17, P2 ;  /* 0x0000000107070824 */ /* 0x000fe200010e0611 */
[----:B--2---:R0:W-:Y:S05]  /*0640*/  @!P1 STG.E.U8 desc[UR10][R18.64+0x1], R25 ;  /* 0x0000011912009986 */ /* 0x0041ea000c10110a */
[----:B------:R-:W2:Y:S01]  /*0650*/  @P0 LDG.E.U8 R7, desc[UR10][R6.64] ;  /* 0x0000000a06070981 */ /* 0x000ea2000c1e1100 */
[----:B------:R-:W-:-:S05]  /*0660*/  @P0 IADD3 R10, P1, PT, R10, R15, RZ ;  /* 0x0000000f0a0a0210 */ /* 0x000fca0007f3e0ff */
[----:B------:R-:W-:-:S05]  /*0670*/  @P0 IMAD.X R11, R11, 0x1, R17, P1 ;  /* 0x000000010b0b0824 */ /* 0x000fca00008e0611 */
[----:B--2---:R0:W-:Y:S03]  /*0680*/  @P0 STG.E.U8 desc[UR10][R10.64], R7 ;  /* 0x000000070a000986 */ /* 0x0041e6000c10110a */
.L_x_3:
[----:B0-----:R-:W0:Y:S02]  /*0690*/  LDC.64 R10, c[0x0][0x388] ;  /* 0x0000e200ff0a7b82 */ /* 0x001e240000000a00 */
[----:B0-----:R-:W-:-:S05]  /*06a0*/  IMAD.WIDE R6, R13, 0x4, R10 ;  /* 0x000000040d067825 */ /* 0x001fca00078e020a */
[----:B------:R-:W2:Y:S01]  /*06b0*/  LDG.E R13, desc[UR10][R6.64] ;  /* 0x0000000a060d7981 */ /* 0x000ea2000c1e1900 */
[----:B------:R-:W-:-:S05]  /*06c0*/  IMAD.WIDE R10, R12, 0x4, R10 ;  /* 0x000000040c0a7825 */ /* 0x000fca00078e020a */
[----:B--2---:R0:W-:Y:S01]  /*06d0*/  STG.E desc[UR10][R10.64], R13 ;  /* 0x0000000d0a007986 */ /* 0x0041e2000c10190a */
[----:B------:R-:W-:Y:S05]  /*06e0*/  BRA.U !UP0, `(.L_x_6) ;  /* 0x0000000508307547 */ /* 0x000fea000b800000 */
[----:B------:R-:W2:Y:S01]  /*06f0*/  LDG.E R12, desc[UR10][R4.64+0x4] ;  /* 0x0000040a040c7981 */ /* 0x000ea2000c1e1900 */
[----:B------:R-:W1:Y:S03]  /*0700*/  LDC.64 R14, c[0x0][0x380] ;  /* 0x0000e000ff0e7b82 */ /* 0x000e660000000a00 */
[----:B------:R-:W3:Y:S01]  /*0710*/  LDG.E R18, desc[UR10][R2.64+-0x4] ;  /* 0xfffffc0a02127981 */ /* 0x000ee2000c1e1900 */
[----:B0-----:R-:W-:Y:S01]  /*0720*/  IMAD.U32 R13, RZ, RZ, UR7 ;  /* 0x00000007ff0d7e24 */ /* 0x001fe2000f8e00ff */
[----:B------:R-:W-:Y:S01]  /*0730*/  ISETP.LT.U32.AND P0, PT, RZ, UR6, PT ;  /* 0x00000006ff007c0c */ /* 0x000fe2000bf01070 */
[----:B------:R-:W-:Y:S02]  /*0740*/  IMAD.MOV.U32 R17, RZ, RZ, RZ ;  /* 0x000000ffff117224 */ /* 0x000fe400078e00ff */
[----:B------:R-:W-:Y:S01]  /*0750*/  IMAD.MOV.U32 R19, RZ, RZ, RZ ;  /* 0x000000ffff137224 */ /* 0x000fe200078e00ff */
[----:B------:R-:W-:Y:S01]  /*0760*/  ISETP.GT.U32.AND.EX P0, PT, R13, RZ, PT, P0 ;  /* 0x000000ff0d00720c */ /* 0x000fe20003f04100 */
[----:B--2---:R-:W-:-:S04]  /*0770*/  IMAD R12, R9, UR4, R12 ;  /* 0x00000004090c7c24 */ /* 0x004fc8000f8e020c */
[----:B------:R-:W-:-:S04]  /*0780*/  IMAD R13, R12, UR12, RZ ;  /* 0x0000000c0c0d7c24 */ /* 0x000fc8000f8e02ff */
[----:B-1----:R-:W-:-:S04]  /*0790*/  IMAD.WIDE R12, R13, 0x4, R14 ;  /* 0x000000040d0c7825 */ /* 0x002fc800078e020e */
        /* <DEDUP_REMOVED lines=17> */
[----:B--2---:R0:W-:-:S12]  /*08b0*/  @!P0 STG.E.U8 desc[UR10][R20.64], R16 ;  /* 0x0000001014008986 */ /* 0x0041d8000c10110a */
[----:B------:R-:W-:Y:S05]  /*08c0*/  @P1 BRA `(.L_x_7) ;  /* 0x0000000000501947 */ /* 0x000fea0003800000 */
[----:B------:R-:W-:Y:S01]  /*08d0*/  UIADD3 UR8, UP1, UPT, UR6, -0x3, URZ ;  /* 0xfffffffd06087890 */ /* 0x000fe2000ff3e0ff */
[----:B------:R-:W-:-:S03]  /*08e0*/  PLOP3.LUT P0, PT, PT, PT, PT, 0x8, 0x80 ;  /* 0x000000000080781c */ /* 0x000fc60003f0e170 */
[----:B------:R-:W-:-:S12]  /*08f0*/  UIADD3.X UR9, UPT, UPT, UR7, -0x1, URZ, UP1, !UPT ;  /* 0xffffffff07097890 */ /* 0x000fd80008ffe4ff */
.L_x_8:
[----:B------:R-:W-:-:S05]  /*0900*/  IADD3 R22, P1, PT, R12, R17, RZ ;  /* 0x000000110c167210 */ /* 0x000fca0007f3e0ff */
[----:B------:R-:W-:-:S05]  /*0910*/  IMAD.X R23, R13, 0x1, R19, P1 ;  /* 0x000000010d177824 */ /* 0x000fca00008e0613 */
[----:B-1----:R-:W2:Y:S01]  /*0920*/  LDG.E.U8 R25, desc[UR10][R22.64] ;  /* 0x0000000a16197981 */ /* 0x002ea2000c1e1100 */
[----:B0-----:R-:W-:-:S05]  /*0930*/  IADD3 R20, P1, PT, R14, R17, RZ ;  /* 0x000000110e147210 */ /* 0x001fca0007f3e0ff */
        /* <DEDUP_REMOVED lines=13> */
.L_x_7:
[----:B01----:R-:W-:Y:S01]  /*0a10*/  IMAD.U32 R16, RZ, RZ, UR7 ;  /* 0x00000007ff107e24 */ /* 0x003fe2000f8e00ff */
[C---:B------:R-:W-:Y:S02]  /*0a20*/  ISETP.LT.U32.AND P1, PT, R17.reuse, UR6, PT ;  /* 0x0000000611007c0c */ /* 0x040fe4000bf21070 */
[----:B------:R-:W-:Y:S02]  /*0a30*/  IADD3 R18, P2, PT, -R17, UR6, RZ ;  /* 0x0000000611127c10 */ /* 0x000fe4000ff5e1ff */
[----:B------:R-:W-:Y:S02]  /*0a40*/  ISETP.GT.U32.AND.EX P3, PT, R16, R19, PT, P1 ;  /* 0x000000131000720c */ /* 0x000fe40003f64110 */
[----:B------:R-:W-:Y:S02]  /*0a50*/  ISETP.LE.U32.AND P1, PT, R18, 0x1, PT ;  /* 0x000000011200780c */ /* 0x000fe40003f23070 */
[----:B------:R-:W-:-:S04]  /*0a60*/  IADD3.X R16, PT, PT, ~R19, UR7, RZ, P2, !PT ;  /* 0x0000000713107c10 */ /* 0x000fc800097fe5ff */
[----:B------:R-:W-:-:S13]  /*0a70*/  ISETP.LE.U32.OR.EX P1, PT, R16, RZ, !P3, P1 ;  /* 0x000000ff1000720c */ /* 0x000fda0005f23510 */
[----:B------:R-:W-:-:S05]  /*0a80*/  @!P1 IADD3 R22, P2, PT, R12, R17, RZ ;  /* 0x000000110c169210 */ /* 0x000fca0007f5e0ff */
[----:B------:R-:W-:-:S05]  /*0a90*/  @!P1 IMAD.X R23, R13, 0x1, R19, P2 ;  /* 0x000000010d179824 */ /* 0x000fca00010e0613 */
[----:B------:R-:W2:Y:S01]  /*0aa0*/  @!P1 LDG.E.U8 R25, desc[UR10][R22.64] ;  /* 0x0000000a16199981 */ /* 0x000ea2000c1e1100 */
        /* <DEDUP_REMOVED lines=16> */
.L_x_6:
[----:B01----:R-:W2:Y:S04]  /*0bb0*/  LDG.E R13, desc[UR10][R6.64+0x4] ;  /* 0x0000040a060d7981 */ /* 0x003ea8000c1e1900 */
        /* <DEDUP_REMOVED lines=35> */
.L_x_11:
        /* <DEDUP_REMOVED lines=17> */
.L_x_10:
        /* <DEDUP_REMOVED lines=26> */
.L_x_9:
[----:B01----:R-:W2:Y:S04]  /*10a0*/  LDG.E R13, desc[UR10][R6.64+0x8] ;  /* 0x0000080a060d7981 */ /* 0x003ea8000c1e1900 */
[----:B--2---:R0:W-:Y:S01]  /*10b0*/  STG.E desc[UR10][R10.64+-0x8], R13 ;  /* 0xfffff80d0a007986 */ /* 0x0041e2000c10190a */
[----:B------:R-:W-:Y:S05]  /*10c0*/  BRA.U !UP0, `(.L_x_12) ;  /* 0x00000005082c7547 */ /* 0x000fea000b800000 */
[----:B------:R-:W2:Y:S01]  /*10d0*/  LDG.E R4, desc[UR10][R4.64+0xc] ;  /* 0x00000c0a04047981 */ /* 0x000ea2000c1e1900 */
[----:B------:R-:W1:Y:S03]  /*10e0*/  LDC.64 R18, c[0x0][0x380] ;  /* 0x0000e000ff127b82 */ /* 0x000e660000000a00 */
[----:B------:R3:W4:Y:S01]  /*10f0*/  LDG.E R14, desc[UR10][R2.64+-0xc] ;  /* 0xfffff40a020e7981 */ /* 0x000722000c1e1900 */
[----:B------:R-:W-:Y:S01]  /*1100*/  IMAD.U32 R12, RZ, RZ, UR7 ;  /* 0x00000007ff0c7e24 */ /* 0x000fe2000f8e00ff */
[----:B------:R-:W-:Y:S01]  /*1110*/  ISETP.LT.U32.AND P0, PT, RZ, UR6, PT ;  /* 0x00000006ff007c0c */ /* 0x000fe2000bf01070 */
[----:B------:R-:W-:Y:S02]  /*1120*/  IMAD.MOV.U32 R17, RZ, RZ, RZ ;  /* 0x000000ffff117224 */ /* 0x000fe400078e00ff */
[----:B------:R-:W-:Y:S01]  /*1130*/  IMAD.MOV.U32 R15, RZ, RZ, RZ ;  /* 0x000000ffff0f7224 */ /* 0x000fe200078e00ff */
[----:B------:R-:W-:Y:S01]  /*1140*/  ISETP.GT.U32.AND.EX P0, PT, R12, RZ, PT, P0 ;  /* 0x000000ff0c00720c */ /* 0x000fe20003f04100 */
[----:B--2---:R-:W-:-:S04]  /*1150*/  IMAD R12, R9, UR4, R4 ;  /* 0x00000004090c7c24 */ /* 0x004fc8000f8e0204 */
[----:B0-----:R-:W-:-:S04]  /*1160*/  IMAD R13, R12, UR12, RZ ;  /* 0x0000000c0c0d7c24 */ /* 0x001fc8000f8e02ff */
[----:B-1----:R-:W-:-:S04]  /*1170*/  IMAD.WIDE R12, R13, 0x4, R18 ;  /* 0x000000040d0c7825 */ /* 0x002fc800078e0212 */
[----:B---3--:R-:W-:-:S05]  /*1180*/  @!P0 IADD3 R2, P1, PT, R12, R17, RZ ;  /* 0x000000110c028210 */ /* 0x008fca0007f3e0ff */
[----:B------:R-:W-:-:S05]  /*1190*/  @!P0 IMAD.X R3, R13, 0x1, R15, P1 ;  /* 0x000000010d038824 */ /* 0x000fca00008e060f */
[----:B------:R0:W2:Y:S01]  /*11a0*/  @!P0 LDG.E.U8 R5, desc[UR10][R2.64] ;  /* 0x0000000a02058981 */ /* 0x0000a2000c1e1100 */
[----:B----4-:R-:W-:-:S04]  /*11b0*/  IMAD R14, R0, R9, R14 ;  /* 0x00000009000e7224 */ /* 0x010fc800078e020e */
[----:B------:R-:W-:Y:S02]  /*11c0*/  IMAD R9, R14, UR12, RZ ;  /* 0x0000000c0e097c24 */ /* 0x000fe4000f8e02ff */
[----:B------:R-:W-:Y:S02]  /*11d0*/  IMAD.U32 R14, RZ, RZ, UR7 ;  /* 0x00000007ff0e7e24 */ /* 0x000fe4000f8e00ff */
        /* <DEDUP_REMOVED lines=16> */
.L_x_14:
[----:B------:R-:W-:-:S05]  /*12e0*/  IADD3 R4, P1, PT, R12, R17, RZ ;  /* 0x000000110c047210 */ /* 0x000fca0007f3e0ff */
[----:B0-----:R-:W-:-:S05]  /*12f0*/  IMAD.X R5, R13, 0x1, R15, P1 ;  /* 0x000000010d057824 */ /* 0x001fca00008e060f */
        /* <DEDUP_REMOVED lines=15> */
.L_x_13:
[C---:B------:R-:W-:Y:S02]  /*13f0*/  ISETP.LT.U32.AND P1, PT, R17.reuse, UR6, PT ;  /* 0x0000000611007c0c */ /* 0x040fe4000bf21070 */
[----:B01----:R-:W-:Y:S02]  /*1400*/  IADD3 R2, P2, PT, -R17, UR6, RZ ;  /* 0x0000000611027c10 */ /* 0x003fe4000ff5e1ff */
        /* <DEDUP_REMOVED lines=21> */
[----:B0-----:R-:W-:-:S05]  /*1560*/  @P0 IMAD.X R5, R19, 0x1, R15, P1 ;  /* 0x0000000113050824 */ /* 0x001fca00008e060f */
[----:B--2---:R1:W-:Y:S03]  /*1570*/  @P0 STG.E.U8 desc[UR10][R4.64], R3 ;  /* 0x0000000304000986 */ /* 0x0043e6000c10110a */
.L_x_12:
[----:B------:R-:W2:Y:S01]  /*1580*/  LDG.E R7, desc[UR10][R6.64+0xc] ;  /* 0x00000c0a06077981 */ /* 0x000ea2000c1e1900 */
[----:B------:R-:W3:Y:S01]  /*1590*/  LDCU UR8, c[0x0][0x3a4] ;  /* 0x00007480ff0877ac */ /* 0x000ee20008000800 */
[----:B------:R-:W-:Y:S01]  /*15a0*/  VIADD R8, R8, 0x4 ;  /* 0x0000000408087836 */ /* 0x000fe20000000000 */
[----:B------:R-:W-:Y:S02]  /*15b0*/  UIADD3 UR5, UPT, UPT, UR5, -0x4, URZ ;  /* 0xfffffffc05057890 */ /* 0x000fe4000fffe0ff */
[----:B---3--:R-:W-:-:S06]  /*15c0*/  ULOP3.LUT UR9, UR8, 0xfffffffc, URZ, 0xc0, !UPT ;  /* 0xfffffffc08097892 */ /* 0x008fcc000f8ec0ff */
[----:B------:R-:W-:Y:S01]  /*15d0*/  ISETP.NE.AND P0, PT, R8, UR9, PT ;  /* 0x0000000908007c0c */ /* 0x000fe2000bf05270 */
[----:B--2---:R2:W-:-:S12]  /*15e0*/  STG.E desc[UR10][R10.64+-0xc], R7 ;  /* 0xfffff4070a007986 */ /* 0x0045d8000c10190a */
[----:B------:R-:W-:Y:S05]  /*15f0*/  @P0 BRA `(.L_x_15) ;  /* 0xffffffe800d00947 */ /* 0x000fea000383ffff */
[----:B------:R-:W-:-:S07]  /*1600*/  IMAD.U32 R2, RZ, RZ, UR9 ;  /* 0x00000009ff027e24 */ /* 0x000fce000f8e00ff */
.L_x_2:
[----:B------:R-:W-:-:S09]  /*1610*/  ULOP3.LUT UP0, UR9, UR8, 0x3, URZ, 0xc0, !UPT ;  /* 0x0000000308097892 */ /* 0x000fd2000f80c0ff */
[----:B------:R-:W-:Y:S05]  /*1620*/  BRA.U !UP0, `(.L_x_1) ;  /* 0x00000011082c7547 */ /* 0x000fea000b800000 */
[----:B------:R-:W-:-:S09]  /*1630*/  UISETP.NE.AND UP0, UPT, UR9, 0x1, UPT ;  /* 0x000000010900788c */ /* 0x000fd2000bf05270 */
[----:B------:R-:W-:Y:S05]  /*1640*/  BRA.U !UP0, `(.L_x_16) ;  /* 0x0000000908ac7547 */ /* 0x000fea000b800000 */
[----:B------:R-:W3:Y:S01]  /*1650*/  LDCU UR9, c[0x0][0x3a0] ;  /* 0x00007400ff0977ac */ /* 0x000ee20008000800 */
[----:B-1----:R-:W1:Y:S08]  /*1660*/  LDC R3, c[0x0][0x39c] ;  /* 0x0000e700ff037b82 */ /* 0x002e700000000800 */
[----:B------:R-:W2:Y:S01]  /*1670*/  LDC.64 R4, c[0x0][0x390] ;  /* 0x0000e400ff047b82 */ /* 0x000ea20000000a00 */
[----:B---3--:R-:W-:Y:S01]  /*1680*/  UISETP.NE.AND UP0, UPT, UR9, URZ, UPT ;  /* 0x000000ff0900728c */ /* 0x008fe2000bf05270 */
[----:B-1----:R-:W-:-:S02]  /*1690*/  IMAD R15, R3, UR4, R2 ;  /* 0x00000004030f7c24 */ /* 0x002fc4000f8e0202 */
[----:B0-----:R-:W-:Y:S02]  /*16a0*/  IMAD R13, R0, R3, UR5 ;  /* 0x00000005000d7e24 */ /* 0x001fe4000f8e0203 */
[----:B--2---:R-:W-:-:S04]  /*16b0*/  IMAD.WIDE R6, R15, 0x4, R4 ;  /* 0x000000040f067825 */ /* 0x004fc800078e0204 */
[----:B------:R-:W-:Y:S05]  /*16c0*/  BRA.U !UP0, `(.L_x_17) ;  /* 0x0000000508347547 */ /* 0x000fea000b800000 */
[----:B------:R-:W2:Y:S01]  /*16d0*/  LDG.E R8, desc[UR10][R6.64] ;  /* 0x0000000a06087981 */ /* 0x000ea2000c1e1900 */
[----:B------:R-:W-:Y:S01]  /*16e0*/  IMAD.WIDE R20, R13, 0x4, R4 ;  /* 0x000000040d147825 */ /* 0x000fe200078e0204 */
[----:B------:R-:W0:Y:S04]  /*16f0*/  LDC.64 R10, c[0x0][0x380] ;  /* 0x0000e000ff0a7b82 */ /* 0x000e280000000a00 */
[----:B------:R1:W3:Y:S01]  /*1700*/  LDG.E R12, desc[UR10][R20.64] ;  /* 0x0000000a140c7981 */ /* 0x0002e2000c1e1900 */
        /* <DEDUP_REMOVED lines=8> */
[----:B-1----:R-:W-:-:S05]  /*1790*/  @!P0 IADD3 R20, P1, PT, R8, R17, RZ ;  /* 0x0000001108148210 */ /* 0x002fca0007f3e0ff */
        /* <DEDUP_REMOVED lines=22> */
.L_x_19:
        /* <DEDUP_REMOVED lines=17> */
.L_x_18:
[C---:B------:R-:W-:Y:S02]  /*1a10*/  ISETP.LT.U32.AND P1, PT, R17.reuse, UR6, PT ;  /* 0x0000000611007c0c */ /* 0x040fe4000bf21070 */
[----:B-1----:R-:W-:Y:S02]  /*1a20*/  IADD3 R14, P2, PT, -R17, UR6, RZ ;  /* 0x00000006110e7c10 */ /* 0x002fe4000ff5e1ff */
[----:B------:R-:W-:Y:S02]  /*1a30*/  ISETP.GT.U32.AND.EX P3, PT, R12, R19, PT, P1 ;  /* 0x000000130c00720c */ /* 0x000fe40003f64110 */
[----:B------:R-:W-:Y:S02]  /*1a40*/  ISETP.LE.U32.AND P1, PT, R14, 0x1, PT ;  /* 0x000000010e00780c */ /* 0x000fe40003f23070 */
[----:B------:R-:W-:-:S04]  /*1a50*/  IADD3.X R12, PT, PT, ~R19, UR7, RZ, P2, !PT ;  /* 0x00000007130c7c10 */ /* 0x000fc800097fe5ff */
[----:B------:R-:W-:-:S13]  /*1a60*/  ISETP.LE.U32.OR.EX P1, PT, R12, RZ, !P3, P1 ;  /* 0x000000ff0c00720c */ /* 0x000fda0005f23510 */
[----:B------:R-:W-:-:S05]  /*1a70*/  @!P1 IADD3 R22, P2, PT, R8, R17, RZ ;  /* 0x0000001108169210 */ /* 0x000fca0007f5e0ff */
        /* <DEDUP_REMOVED lines=18> */
.L_x_17:
[----:B0-----:R-:W0:Y:S02]  /*1ba0*/  LDC.64 R10, c[0x0][0x388] ;  /* 0x0000e200ff0a7b82 */ /* 0x001e240000000a00 */
[----:B0-----:R-:W-:-:S05]  /*1bb0*/  IMAD.WIDE R8, R15, 0x4, R10 ;  /* 0x000000040f087825 */ /* 0x001fca00078e020a */
[----:B------:R-:W2:Y:S01]  /*1bc0*/  LDG.E R15, desc[UR10][R8.64] ;  /* 0x0000000a080f7981 */ /* 0x000ea2000c1e1900 */
[----:B------:R-:W-:-:S05]  /*1bd0*/  IMAD.WIDE R10, R13, 0x4, R10 ;  /* 0x000000040d0a7825 */ /* 0x000fca00078e020a */
[----:B--2---:R0:W-:Y:S01]  /*1be0*/  STG.E desc[UR10][R10.64], R15 ;  /* 0x0000000f0a007986 */ /* 0x0041e2000c10190a */
[----:B------:R-:W-:Y:S05]  /*1bf0*/  BRA.U !UP0, `(.L_x_20) ;  /* 0x0000000508307547 */ /* 0x000fea000b800000 */
[----:B------:R1:W2:Y:S01]  /*1c00*/  LDG.E R6, desc[UR10][R6.64+0x4] ;  /* 0x0000040a06067981 */ /* 0x0002a2000c1e1900 */
[----:B------:R-:W-:Y:S01]  /*1c10*/  IMAD.WIDE R16, R13, 0x4, R4 ;  /* 0x000000040d107825 */ /* 0x000fe200078e0204 */
[----:B0-----:R-:W0:Y:S04]  /*1c20*/  LDC.64 R14, c[0x0][0x380] ;  /* 0x0000e000ff0e7b82 */ /* 0x001e280000000a00 */
[----:B------:R3:W4:Y:S01]  /*1c30*/  LDG.E R12, desc[UR10][R16.64+-0x4] ;  /* 0xfffffc0a100c7981 */ /* 0x000722000c1e1900 */
[----:B------:R-:W-:Y:S01]  /*1c40*/  IMAD.U32 R4, RZ, RZ, UR7 ;  /* 0x00000007ff047e24 */ /* 0x000fe2000f8e00ff */
[----:B------:R-:W-:Y:S01]  /*1c50*/  ISETP.LT.U32.AND P0, PT, RZ, UR6, PT ;  /* 0x00000006ff007c0c */ /* 0x000fe2000bf01070 */
[----:B------:R-:W-:Y:S02]  /*1c60*/  IMAD.MOV.U32 R13, RZ, RZ, RZ ;  /* 0x000000ffff0d7224 */ /* 0x000fe400078e00ff */
[----:B-1----:R-:W-:Y:S01]  /*1c70*/  IMAD.MOV.U32 R7, RZ, RZ, RZ ;  /* 0x000000ffff077224 */ /* 0x002fe200078e00ff */
[----:B------:R-:W-:Y:S01]  /*1c80*/  ISETP.GT.U32.AND.EX P0, PT, R4, RZ, PT, P0 ;  /* 0x000000ff0400720c */ /* 0x000fe20003f04100 */
[----:B--2---:R-:W-:-:S04]  /*1c90*/  IMAD R4, R3, UR4, R6 ;  /* 0x0000000403047c24 */ /* 0x004fc8000f8e0206 */
[----:B------:R-:W-:-:S04]  /*1ca0*/  IMAD R5, R4, UR9, RZ ;  /* 0x0000000904057c24 */ /* 0x000fc8000f8e02ff */
[----:B0-----:R-:W-:-:S04]  /*1cb0*/  IMAD.WIDE R4, R5, 0x4, R14 ;  /* 0x0000000405047825 */ /* 0x001fc800078e020e */
[----:B---3--:R-:W-:-:S05]  /*1cc0*/  @!P0 IADD3 R16, P1, PT, R4, R13, RZ ;  /* 0x0000000d04108210 */ /* 0x008fca0007f3e0ff */
[----:B------:R-:W-:-:S05]  /*1cd0*/  @!P0 IMAD.X R17, R5, 0x1, R7, P1 ;  /* 0x0000000105118824 */ /* 0x000fca00008e0607 */
[----:B------:R0:W2:Y:S01]  /*1ce0*/  @!P0 LDG.E.U8 R19, desc[UR10][R16.64] ;  /* 0x0000000a10138981 */ /* 0x0000a2000c1e1100 */
[----:B----4-:R-:W-:Y:S02]  /*1cf0*/  IMAD R12, R0, R3, R12 ;  /* 0x00000003000c7224 */ /* 0x010fe400078e020c */
        /* <DEDUP_REMOVED lines=18> */
.L_x_22:
        /* <DEDUP_REMOVED lines=17> */
.L_x_21:
[C---:B------:R-:W-:Y:S02]  /*1f30*/  ISETP.LT.U32.AND P1, PT, R13.reuse, UR6, PT ;  /* 0x000000060d007c0c */ /* 0x040fe4000bf21070 */
[----:B-1----:R-:W-:Y:S02]  /*1f40*/  IADD3 R3, P2, PT, -R13, UR6, RZ ;  /* 0x000000060d037c10 */ /* 0x002fe4000ff5e1ff */
[----:B------:R-:W-:Y:S02]  /*1f50*/  ISETP.GT.U32.AND.EX P3, PT, R6, R7, PT, P1 ;  /* 0x000000070600720c */ /* 0x000fe40003f64110 */
[----:B------:R-:W-:Y:S02]  /*1f60*/  ISETP.LE.U32.AND P1, PT, R3, 0x1, PT ;  /* 0x000000010300780c */ /* 0x000fe40003f23070 */
[----:B------:R-:W-:-:S04]  /*1f70*/  IADD3.X R3, PT, PT, ~R7, UR7, RZ, P2, !PT ;  /* 0x0000000707037c10 */ /* 0x000fc800097fe5ff */
[----:B------:R-:W-:-:S13]  /*1f80*/  ISETP.LE.U32.OR.EX P1, PT, R3, RZ, !P3, P1 ;  /* 0x000000ff0300720c */ /* 0x000fda0005f23510 */
[----:B0-----:R-:W-:-:S05]  /*1f90*/  @!P1 IADD3 R16, P2, PT, R4, R13, RZ ;  /* 0x0000000d04109210 */ /* 0x001fca0007f5e0ff */
        /* <DEDUP_REMOVED lines=18> */
.L_x_20:
[----:B------:R-:W2:Y:S01]  /*20c0*/  LDG.E R9, desc[UR10][R8.64+0x4] ;  /* 0x0000040a08097981 */ /* 0x000ea2000c1e1900 */
[----:B------:R-:W-:Y:S01]  /*20d0*/  VIADD R2, R2, 0x2 ;  /* 0x0000000202027836 */ /* 0x000fe20000000000 */
[----:B------:R-:W-:Y:S02]  /*20e0*/  UIADD3 UR5, UPT, UPT, UR5, -0x2, URZ ;  /* 0xfffffffe05057890 */ /* 0x000fe4000fffe0ff */
[----:B--2---:R3:W-:Y:S10]  /*20f0*/  STG.E desc[UR10][R10.64+-0x4], R9 ;  /* 0xfffffc090a007986 */ /* 0x0047f4000c10190a */
.L_x_16:
[----:B------:R-:W-:-:S04]  /*2100*/  ULOP3.LUT UR8, UR8, 0x1, URZ, 0xc0, !UPT ;  /* 0x0000000108087892 */ /* 0x000fc8000f8ec0ff */
[----:B------:R-:W-:-:S09]  /*2110*/  UISETP.NE.U32.AND UP0, UPT, UR8, 0x1, UPT ;  /* 0x000000010800788c */ /* 0x000fd2000bf05070 */
[----:B------:R-:W-:Y:S05]  /*2120*/  BRA.U UP0, `(.L_x_1) ;  /* 0x00000005006c7547 */ /* 0x000fea000b800000 */
[----:B-1-3--:R-:W1:Y:S01]  /*2130*/  LDC R9, c[0x0][0x39c] ;  /* 0x0000e700ff097b82 */ /* 0x00ae620000000800 */
[----:B------:R-:W3:Y:S07]  /*2140*/  LDCU UR8, c[0x0][0x3a0] ;  /* 0x00007400ff0877ac */ /* 0x000eee0008000800 */
[----:B--2---:R-:W2:Y:S01]  /*2150*/  LDC.64 R6, c[0x0][0x390] ;  /* 0x0000e400ff067b82 */ /* 0x004ea20000000a00 */
[----:B-1----:R-:W-:Y:S02]  /*2160*/  IMAD R3, R0, R9, UR5 ;  /* 0x0000000500037e24 */ /* 0x002fe4000f8e0209 */
[----:B------:R-:W-:-:S02]  /*2170*/  IMAD R2, R9, UR4, R2 ;  /* 0x0000000409027c24 */ /* 0x000fc4000f8e0202 */
[----:B--2---:R-:W-:-:S04]  /*2180*/  IMAD.WIDE R4, R3, 0x4, R6 ;  /* 0x0000000403047825 */ /* 0x004fc800078e0206 */
[----:B------:R-:W-:Y:S02]  /*2190*/  IMAD.WIDE R6, R2, 0x4, R6 ;  /* 0x0000000402067825 */ /* 0x000fe400078e0206 */
[----:B------:R-:W2:Y:S04]  /*21a0*/  LDG.E R5, desc[UR10][R4.64] ;  /* 0x0000000a04057981 */ /* 0x000ea8000c1e1900 */
[----:B------:R-:W4:Y:S01]  /*21b0*/  LDG.E R6, desc[UR10][R6.64] ;  /* 0x0000000a06067981 */ /* 0x000f22000c1e1900 */
[----:B---3--:R-:W-:Y:S01]  /*21c0*/  UISETP.NE.AND UP0, UPT, UR8, URZ, UPT ;  /* 0x000000ff0800728c */ /* 0x008fe2000bf05270 */
[----:B--2---:R-:W-:Y:S02]  /*21d0*/  IMAD R0, R0, R9, R5 ;  /* 0x0000000900007224 */ /* 0x004fe400078e0205 */
[----:B----4-:R-:W-:-:S02]  /*21e0*/  IMAD R8, R9, UR4, R6 ;  /* 0x0000000409087c24 */ /* 0x010fc4000f8e0206 */
[----:B------:R-:W-:Y:S02]  /*21f0*/  IMAD R17, R0, UR8, RZ ;  /* 0x0000000800117c24 */ /* 0x000fe4000f8e02ff */
[----:B------:R-:W-:Y:S02]  /*2200*/  IMAD R9, R8, UR8, RZ ;  /* 0x0000000808097c24 */ /* 0x000fe4000f8e02ff */
[----:B------:R-:W-:Y:S05]  /*2210*/  BRA.U !UP0, `(.L_x_23) ;  /* 0x0000000508187547 */ /* 0x000fea000b800000 */
[----:B------:R-:W1:Y:S01]  /*2220*/  LDC.64 R6, c[0x0][0x380] ;  /* 0x0000e000ff067b82 */ /* 0x000e620000000a00 */
[----:B------:R-:W-:Y:S01]  /*2230*/  IMAD.U32 R0, RZ, RZ, UR7 ;  /* 0x00000007ff007e24 */ /* 0x000fe2000f8e00ff */
[----:B------:R-:W-:Y:S01]  /*2240*/  ISETP.LT.U32.AND P0, PT, RZ, UR6, PT ;  /* 0x00000006ff007c0c */ /* 0x000fe2000bf01070 */
[----:B0-----:R-:W-:-:S03]  /*2250*/  IMAD.MOV.U32 R11, RZ, RZ, RZ ;  /* 0x000000ffff0b7224 */ /* 0x001fc600078e00ff */
[----:B------:R-:W-:Y:S01]  /*2260*/  ISETP.GT.U32.AND.EX P0, PT, R0, RZ, PT, P0 ;  /* 0x000000ff0000720c */ /* 0x000fe20003f04100 */
[----:B-1----:R-:W-:-:S04]  /*2270*/  IMAD.WIDE R4, R9, 0x4, R6 ;  /* 0x0000000409047825 */ /* 0x002fc800078e0206 */
[----:B------:R-:W-:-:S08]  /*2280*/  IMAD.MOV.U32 R9, RZ, RZ, RZ ;  /* 0x000000ffff097224 */ /* 0x000fd000078e00ff */
[----:B------:R-:W-:-:S05]  /*2290*/  @!P0 IADD3 R12, P1, PT, R4, R11, RZ ;  /* 0x0000000b040c8210 */ /* 0x000fca0007f3e0ff */
[----:B------:R-:W-:-:S05]  /*22a0*/  @!P0 IMAD.X R13, R5, 0x1, R9, P1 ;  /* 0x00000001050d8824 */ /* 0x000fca00008e0609 */
[----:B------:R0:W2:Y:S01]  /*22b0*/  @!P0 LDG.E.U8 R15, desc[UR10][R12.64] ;  /* 0x0000000a0c0f8981 */ /* 0x0000a2000c1e1100 */
[----:B------:R-:W-:-:S04]  /*22c0*/  IMAD.WIDE R6, R17, 0x4, R6 ;  /* 0x0000000411067825 */ /* 0x000fc800078e0206 */
[----:B------:R-:W-:Y:S01]  /*22d0*/  IMAD.U32 R8, RZ, RZ, UR7 ;  /* 0x00000007ff087e24 */ /* 0x000fe2000f8e00ff */
        /* <DEDUP_REMOVED lines=16> */
.L_x_25:
        /* <DEDUP_REMOVED lines=17> */
.L_x_24:
[C---:B------:R-:W-:Y:S02]  /*24f0*/  ISETP.LT.U32.AND P1, PT, R11.reuse, UR6, PT ;  /* 0x000000060b007c0c */ /* 0x040fe4000bf21070 */
[----:B------:R-:W-:Y:S02]  /*2500*/  IADD3 R8, P2, PT, -R11, UR6, RZ ;  /* 0x000000060b087c10 */ /* 0x000fe4000ff5e1ff */
[----:B------:R-:W-:Y:S02]  /*2510*/  ISETP.GT.U32.AND.EX P3, PT, R0, R9, PT, P1 ;  /* 0x000000090000720c */ /* 0x000fe40003f64110 */
[----:B------:R-:W-:Y:S02]  /*2520*/  ISETP.LE.U32.AND P1, PT, R8, 0x1, PT ;  /* 0x000000010800780c */ /* 0x000fe40003f23070 */
[----:B------:R-:W-:-:S04]  /*2530*/  IADD3.X R0, PT, PT, ~R9, UR7, RZ, P2, !PT ;  /* 0x0000000709007c10 */ /* 0x000fc800097fe5ff */
[----:B------:R-:W-:-:S13]  /*2540*/  ISETP.LE.U32.OR.EX P1, PT, R0, RZ, !P3, P1 ;  /* 0x000000ff0000720c */ /* 0x000fda0005f23510 */
[----:B0-----:R-:W-:-:S05]  /*2550*/  @!P1 IADD3 R12, P2, PT, R4, R11, RZ ;  /* 0x0000000b040c9210 */ /* 0x001fca0007f5e0ff */
[----:B------:R-:W-:-:S05]  /*2560*/  @!P1 IMAD.X R13, R5, 0x1, R9, P2 ;  /* 0x00000001050d9824 */ /* 0x000fca00010e0609 */
[----:B-1----:R-:W2:Y:S01]  /*2570*/  @!P1 LDG.E.U8 R17, desc[UR10][R12.64] ;  /* 0x0000000a0c119981 */ /* 0x002ea2000c1e1100 */
        /* <DEDUP_REMOVED lines=16> */
.L_x_23:
[----:B-1----:R-:W1:Y:S02]  /*2680*/  LDC.64 R6, c[0x0][0x388] ;  /* 0x0000e200ff067b82 */ /* 0x002e640000000a00 */
[----:B-1----:R-:W-:-:S06]  /*2690*/  IMAD.WIDE R4, R2, 0x4, R6 ;  /* 0x0000000402047825 */ /* 0x002fcc00078e0206 */
[----:B------:R-:W2:Y:S01]  /*26a0*/  LDG.E R5, desc[UR10][R4.64] ;  /* 0x0000000a04057981 */ /* 0x000ea2000c1e1900 */
[----:B------:R-:W-:Y:S01]  /*26b0*/  IMAD.WIDE R2, R3, 0x4, R6 ;  /* 0x0000000403027825 */ /* 0x000fe200078e0206 */
[----:B------:R-:W-:-:S04]  /*26c0*/  UIADD3 UR5, UPT, UPT, UR5, -0x1, URZ ;  /* 0xffffffff05057890 */ /* 0x000fc8000fffe0ff */
[----:B--2---:R4:W-:Y:S08]  /*26d0*/  STG.E desc[UR10][R2.64], R5 ;  /* 0x0000000502007986 */ /* 0x0049f0000c10190a */
.L_x_1:
[----:B------:R-:W5:Y:S01]  /*26e0*/  LDCU UR8, c[0x0][0x398] ;  /* 0x00007300ff0877ac */ /* 0x000f620008000800 */
[----:B------:R-:W-:-:S04]  /*26f0*/  UIADD3 UR4, UPT, UPT, UR4, 0x1, URZ ;  /* 0x0000000104047890 */ /* 0x000fc8000fffe0ff */
[----:B-----5:R-:W-:-:S09]  /*2700*/  UISETP.NE.AND UP0, UPT, UR4, UR8, UPT ;  /* 0x000000080400728c */ /* 0x020fd2000bf05270 */
[----:B------:R-:W-:Y:S05]  /*2710*/  BRA.U UP0, `(.L_x_26) ;  /* 0xffffffd900607547 */ /* 0x000fea000b83ffff */
[----:B------:R-:W-:Y:S05]  /*2720*/  EXIT ;  /* 0x000000000000794d */ /* 0x000fea0003800000 */
.L_x_27:
        /* <DEDUP_REMOVED lines=13> */
.L_x_72:


//--------------------- .text._Z9offspringPfS_PiS0_iiifjP17curandStateXORWOWS2_ --------------------------
	.section	.text._Z9offspringPfS_PiS0_iiifjP17curandStateXORWOWS2_,"ax",@progbits
	.align	128
        .global         _Z9offspringPfS_PiS0_iiifjP17curandStateXORWOWS2_
        .type           _Z9offspringPfS_PiS0_iiifjP17curandStateXORWOWS2_,@function
        .size           _Z9offspringPfS_PiS0_iiifjP17curandStateXORWOWS2_,(.L_x_73 - _Z9offspringPfS_PiS0_iiifjP17curandStateXORWOWS2_)
        .other          _Z9offspringPfS_PiS0_iiifjP17curandStateXORWOWS2_,@"STO_CUDA_ENTRY STV_DEFAULT"
_Z9offspringPfS_PiS0_iiifjP17curandStateXORWOWS2_:
.text._Z9offspringPfS_PiS0_iiifjP17curandStateXORWOWS2_:
[----:B------:R-:W-:Y:S01]  /*0000*/  LDC R1, c[0x0][0x37c] ;  /* 0x0000df00ff017b82 */ /* 0x000fe20000000800 */
[----:B------:R-:W0:Y:S01]  /*0010*/  S2R R26, SR_CTAID.X ;  /* 0x00000000001a7919 */ /* 0x000e220000002500 */
[----:B------:R-:W0:Y:S01]  /*0020*/  LDCU UR11, c[0x0][0x3a4] ;  /* 0x00007480ff0b77ac */ /* 0x000e220008000800 */
[----:B------:R-:W-:Y:S01]  /*0030*/  BSSY.RECONVERGENT B0, `(.L_x_28) ;  /* 0x00000c9000007945 */ /* 0x000fe20003800200 */
[----:B------:R-:W1:Y:S01]  /*0040*/  S2R R25, SR_TID.X ;  /* 0x0000000000197919 */ /* 0x000e620000002100 */
[----:B------:R-:W1:Y:S01]  /*0050*/  LDCU UR10, c[0x0][0x3b0] ;  /* 0x00007600ff0a77ac */ /* 0x000e620008000800 */
[----:B------:R-:W2:Y:S01]  /*0060*/  LDCU UR7, c[0x0][0x360] ;  /* 0x00006c00ff0777ac */ /* 0x000ea20008000800 */
[----:B------:R-:W3:Y:S01]  /*0070*/  LDCU.64 UR8, c[0x0][0x358] ;  /* 0x00006b00ff0877ac */ /* 0x000ee20008000a00 */
[C---:B0-----:R-:W-:Y:S01]  /*0080*/  ISETP.GE.U32.AND P0, PT, R26.reuse, UR11, PT ;  /* 0x0000000b1a007c0c */ /* 0x041fe2000bf06070 */
[C-C-:B-1----:R-:W-:Y:S02]  /*0090*/  IMAD R24, R26.reuse, UR10, R25.reuse ;  /* 0x0000000a1a187c24 */ /* 0x142fe4000f8e0219 */
[----:B--2---:R-:W-:-:S10]  /*00a0*/  IMAD R0, R26, UR7, R25 ;  /* 0x000000071a007c24 */ /* 0x004fd4000f8e0219 */
[----:B---3--:R-:W-:Y:S05]  /*00b0*/  @P0 BRA `(.L_x_29) ;  /* 0x0000000000500947 */ /* 0x008fea0003800000 */
[C---:B------:R-:W-:Y:S01]  /*00c0*/  VIADD R13, R24.reuse, UR10 ;  /* 0x0000000a180d7c36 */ /* 0x040fe20008000000 */
[----:B------:R-:W-:Y:S04]  /*00d0*/  BSSY.RECONVERGENT B1, `(.L_x_30) ;  /* 0x0000011000017945 */ /* 0x000fe80003800200 */
[----:B------:R-:W-:-:S13]  /*00e0*/  ISETP.GE.U32.AND P0, PT, R24, R13, PT ;  /* 0x0000000d1800720c */ /* 0x000fda0003f06070 */
[----:B------:R-:W-:Y:S05]  /*00f0*/  @P0 BRA `(.L_x_31) ;  /* 0x0000000000380947 */ /* 0x000fea0003800000 */
[----:B------:R-:W0:Y:S08]  /*0100*/  LDC.64 R2, c[0x0][0x390] ;  /* 0x0000e400ff027b82 */ /* 0x000e300000000a00 */
[----:B------:R-:W1:Y:S08]  /*0110*/  LDC.64 R6, c[0x0][0x380] ;  /* 0x0000e000ff067b82 */ /* 0x000e700000000a00 */
[----:B------:R-:W2:Y:S01]  /*0120*/  LDC.64 R8, c[0x0][0x388] ;  /* 0x0000e200ff087b82 */ /* 0x000ea20000000a00 */
[----:B0-----:R-:W-:-:S06]  /*0130*/  IMAD.WIDE.U32 R2, R26, 0x4, R2 ;  /* 0x000000041a027825 */ /* 0x001fcc00078e0002 */
[----:B------:R-:W3:Y:S02]  /*0140*/  LDG.E R2, desc[UR8][R2.64] ;  /* 0x0000000802027981 */ /* 0x000ee4000c1e1900 */
[----:B-123--:R-:W-:-:S07]  /*0150*/  IMAD R11, R2, UR10, R25 ;  /* 0x0000000a020b7c24 */ /* 0x00efce000f8e0219 */
.L_x_32:
[----:B0-----:R-:W-:-:S06]  /*0160*/  IMAD.WIDE.U32 R2, R11, 0x4, R6 ;  /* 0x000000040b027825 */ /* 0x001fcc00078e0006 */
[----:B------:R-:W2:Y:S01]  /*0170*/  LDG.E R3, desc[UR8][R2.64] ;  /* 0x0000000802037981 */ /* 0x000ea2000c1e1900 */
[----:B------:R-:W-:Y:S01]  /*0180*/  IMAD.WIDE.U32 R4, R24, 0x4, R8 ;  /* 0x0000000418047825 */ /* 0x000fe200078e0008 */
[----:B------:R-:W-:-:S03]  /*0190*/  IADD3 R11, PT, PT, R11, UR7, RZ ;  /* 0x000000070b0b7c10 */ /* 0x000fc6000fffe0ff */
[----:B------:R-:W-:-:S05]  /*01a0*/  VIADD R24, R24, UR7 ;  /* 0x0000000718187c36 */ /* 0x000fca0008000000 */
[----:B------:R-:W-:Y:S01]  /*01b0*/  ISETP.GE.U32.AND P0, PT, R24, R13, PT ;  /* 0x0000000d1800720c */ /* 0x000fe20003f06070 */
[----:B--2---:R0:W-:-:S12]  /*01c0*/  STG.E desc[UR8][R4.64], R3 ;  /* 0x0000000304007986 */ /* 0x0041d8000c101908 */
[----:B------:R-:W-:Y:S05]  /*01d0*/  @!P0 BRA `(.L_x_32) ;  /* 0xfffffffc00e08947 */ /* 0x000fea000383ffff */
.L_x_31:
[----:B------:R-:W-:Y:S05]  /*01e0*/  BSYNC.RECONVERGENT B1 ;  /* 0x0000000000017941 */ /* 0x000fea0003800200 */
.L_x_30:
[----:B------:R-:W-:Y:S05]  /*01f0*/  BRA `(.L_x_33) ;  /* 0x0000000800b07947 */ /* 0x000fea0003800000 */
.L_x_29:
[----:B------:R-:W0:Y:S01]  /*0200*/  LDCU UR12, c[0x0][0x3a0] ;  /* 0x00007400ff0c77ac */ /* 0x000e220008000800 */
[----:B------:R-:W0:Y:S02]  /*0210*/  LDCU UR4, c[0x0][0x3a8] ;  /* 0x00007500ff0477ac */ /* 0x000e240008000800 */
[----:B0-----:R-:W-:-:S06]  /*0220*/  UIADD3 UR4, UPT, UPT, UR12, -UR4, URZ ;  /* 0x800000040c047290 */ /* 0x001fcc000fffe0ff */
[----:B------:R-:W-:-:S13]  /*0230*/  ISETP.GE.U32.AND P0, PT, R26, UR4, PT ;  /* 0x000000041a007c0c */ /* 0x000fda000bf06070 */
[----:B------:R-:W-:Y:S05]  /*0240*/  @P0 BRA `(.L_x_34) ;  /* 0x0000000800140947 */ /* 0x000fea0003800000 */
[----:B------:R-:W-:Y:S01]  /*0250*/  ISETP.NE.AND P0, PT, R25, RZ, PT ;  /* 0x000000ff1900720c */ /* 0x000fe20003f05270 */
[----:B------:R-:W-:-:S12]  /*0260*/  BSSY.RECONVERGENT B1, `(.L_x_35) ;  /* 0x0000051000017945 */ /* 0x000fd80003800200 */
[----:B------:R-:W-:Y:S05]  /*0270*/  @P0 BRA `(.L_x_36) ;  /* 0x00000004003c0947 */ /* 0x000fea0003800000 */
[----:B------:R-:W0:Y:S01]  /*0280*/  LDC.64 R2, c[0x0][0x3c0] ;  /* 0x0000f000ff027b82 */ /* 0x000e220000000a00 */
[----:B------:R-:W-:-:S04]  /*0290*/  IMAD.SHL.U32 R5, R26, 0x2, RZ ;  /* 0x000000021a057824 */ /* 0x000fc800078e00ff */
[----:B0-----:R-:W-:-:S05]  /*02a0*/  IMAD.WIDE.U32 R2, R5, 0x30, R2 ;  /* 0x0000003005027825 */ /* 0x001fca00078e0002 */
[----:B------:R-:W2:Y:S04]  /*02b0*/  LDG.E.64 R22, desc[UR8][R2.64+0x30] ;  /* 0x0000300802167981 */ /* 0x000ea8000c1e1b00 */
[----:B------:R-:W3:Y:S04]  /*02c0*/  LDG.E.64 R16, desc[UR8][R2.64] ;  /* 0x0000000802107981 */ /* 0x000ee8000c1e1b00 */
[----:B------:R-:W4:Y:S04]  /*02d0*/  LDG.E.64 R6, desc[UR8][R2.64+0x40] ;  /* 0x0000400802067981 */ /* 0x000f28000c1e1b00 */
[----:B------:R-:W5:Y:S04]  /*02e0*/  LDG.E.64 R4, desc[UR8][R2.64+0x10] ;  /* 0x0000100802047981 */ /* 0x000f68000c1e1b00 */
[----:B------:R-:W5:Y:S04]  /*02f0*/  LDG.E.64 R8, desc[UR8][R2.64+0x8] ;  /* 0x0000080802087981 */ /* 0x000f68000c1e1b00 */
[----:B------:R-:W5:Y:S01]  /*0300*/  LDG.E.64 R10, desc[UR8][R2.64+0x38] ;  /* 0x00003808020a7981 */ /* 0x000f62000c1e1b00 */
[----:B------:R-:W-:-:S09]  /*0310*/  UIADD3 UR6, UPT, UPT, -UR11, UR12, URZ ;  /* 0x0000000c0b067290 */ /* 0x000fd2000fffe1ff */
[----:B------:R-:W0:Y:S08]  /*0320*/  I2F.U32.RP R19, UR6 ;  /* 0x0000000600137d06 */ /* 0x000e300008209000 */
[----:B------:R-:W1:Y:S08]  /*0330*/  I2F.U32.RP R18, UR11 ;  /* 0x0000000b00127d06 */ /* 0x000e700008209000 */
[----:B0-----:R-:W0:Y:S08]  /*0340*/  MUFU.RCP R19, R19 ;  /* 0x0000001300137308 */ /* 0x001e300000001000 */
[----:B-1----:R-:W1:Y:S01]  /*0350*/  MUFU.RCP R18, R18 ;  /* 0x0000001200127308 */ /* 0x002e620000001000 */
[----:B0-----:R-:W-:-:S07]  /*0360*/  VIADD R13, R19, 0xffffffe ;  /* 0x0ffffffe130d7836 */ /* 0x001fce0000000000 */
[----:B------:R-:W0:Y:S01]  /*0370*/  F2I.FTZ.U32.TRUNC.NTZ R13, R13 ;  /* 0x0000000d000d7305 */ /* 0x000e22000021f000 */
[----:B-1----:R-:W-:Y:S01]  /*0380*/  VIADD R15, R18, 0xffffffe ;  /* 0x0ffffffe120f7836 */ /* 0x002fe20000000000 */
[----:B------:R-:W-:-:S06]  /*0390*/  IADD3 R21, PT, PT, RZ, -UR6, RZ ;  /* 0x80000006ff157c10 */ /* 0x000fcc000fffe0ff */
[----:B------:R-:W1:Y:S01]  /*03a0*/  F2I.FTZ.U32.TRUNC.NTZ R15, R15 ;  /* 0x0000000f000f7305 */ /* 0x000e62000021f000 */
[----:B------:R-:W-:Y:S02]  /*03b0*/  IMAD.MOV.U32 R12, RZ, RZ, RZ ;  /* 0x000000ffff0c7224 */ /* 0x000fe400078e00ff */
[----:B0-----:R-:W-:-:S04]  /*03c0*/  IMAD R21, R21, R13, RZ ;  /* 0x0000000d15157224 */ /* 0x001fc800078e02ff */
[----:B------:R-:W-:Y:S01]  /*03d0*/  IMAD.HI.U32 R12, R13, R21, R12 ;  /* 0x000000150d0c7227 */ /* 0x000fe200078e000c */
[----:B-1----:R-:W-:-:S05]  /*03e0*/  IADD3 R21, PT, PT, RZ, -R15, RZ ;  /* 0x8000000fff157210 */ /* 0x002fca0007ffe0ff */
[----:B------:R-:W-:Y:S01]  /*03f0*/  IMAD R21, R21, UR11, RZ ;  /* 0x0000000b15157c24 */ /* 0x000fe2000f8e02ff */
[----:B------:R-:W0:Y:S01]  /*0400*/  S2UR UR5, SR_CgaCtaId ;  /* 0x00000000000579c3 */ /* 0x000e220000008800 */
[----:B------:R-:W-:Y:S01]  /*0410*/  ISETP.NE.U32.AND P3, PT, RZ, UR6, PT ;  /* 0x00000006ff007c0c */ /* 0x000fe2000bf65070 */
[----:B------:R-:W-:Y:S02]  /*0420*/  UMOV UR4, 0x400 ;  /* 0x0000040000047882 */ /* 0x000fe40000000000 */
[----:B0-----:R-:W-:Y:S01]  /*0430*/  ULEA UR4, UR5, UR4, 0x18 ;  /* 0x0000000405047291 */ /* 0x001fe2000f8ec0ff */
[----:B--2---:R-:W-:Y:S02]  /*0440*/  SHF.R.U32.HI R20, RZ, 0x2, R23 ;  /* 0x00000002ff147819 */ /* 0x004fe40000011617 */
[----:B---3--:R-:W-:Y:S02]  /*0450*/  SHF.R.U32.HI R14, RZ, 0x2, R17 ;  /* 0x00000002ff0e7819 */ /* 0x008fe40000011611 */
[----:B------:R-:W-:-:S02]  /*0460*/  LOP3.LUT R20, R20, R23, RZ, 0x3c, !PT ;  /* 0x0000001714147212 */ /* 0x000fc400078e3cff */
[----:B------:R-:W-:Y:S01]  /*0470*/  LOP3.LUT R14, R14, R17, RZ, 0x3c, !PT ;  /* 0x000000110e0e7212 */ /* 0x000fe200078e3cff */
[----:B----4-:R-:W-:Y:S02]  /*0480*/  IMAD.SHL.U32 R19, R7, 0x10, RZ ;  /* 0x0000001007137824 */ /* 0x010fe400078e00ff */
[----:B------:R-:W-:Y:S01]  /*0490*/  IMAD.SHL.U32 R18, R20, 0x2, RZ ;  /* 0x0000000214127824 */ /* 0x000fe200078e00ff */
[----:B-----5:R-:W-:Y:S01]  /*04a0*/  SHF.L.U32 R13, R5, 0x4, RZ ;  /* 0x00000004050d7819 */ /* 0x020fe200000006ff */
[----:B------:R-:W-:-:S03]  /*04b0*/  IMAD.SHL.U32 R17, R14, 0x2, RZ ;  /* 0x000000020e117824 */ /* 0x000fc600078e00ff */
[----:B------:R-:W-:Y:S02]  /*04c0*/  LOP3.LUT R18, R20, R18, R19, 0x96, !PT ;  /* 0x0000001214127212 */ /* 0x000fe400078e9613 */
[----:B------:R-:W-:Y:S01]  /*04d0*/  LOP3.LUT R14, R14, R17, R13, 0x96, !PT ;  /* 0x000000110e0e7212 */ /* 0x000fe200078e960d */
[----:B------:R-:W-:Y:S01]  /*04e0*/  VIADD R22, R22, 0x587c5 ;  /* 0x000587c516167836 */ /* 0x000fe20000000000 */
[----:B------:R-:W-:Y:S02]  /*04f0*/  LOP3.LUT R19, R18, R7, RZ, 0x3c, !PT ;  /* 0x0000000712137212 */ /* 0x000fe400078e3cff */
[----:B------:R-:W-:Y:S01]  /*0500*/  LOP3.LUT R13, R14, R5, RZ, 0x3c, !PT ;  /* 0x000000050e0d7212 */ /* 0x000fe200078e3cff */
[----:B------:R-:W-:Y:S01]  /*0510*/  IMAD.MOV.U32 R14, RZ, RZ, RZ ;  /* 0x000000ffff0e7224 */ /* 0x000fe200078e00ff */
[----:B------:R-:W-:Y:S01]  /*0520*/  IADD3 R16, PT, PT, R16, 0x587c5, RZ ;  /* 0x000587c510107810 */ /* 0x000fe20007ffe0ff */
[----:B------:R-:W-:Y:S02]  /*0530*/  IMAD.IADD R17, R19, 0x1, R22 ;  /* 0x0000000113117824 */ /* 0x000fe400078e0216 */
[----:B------:R-:W-:Y:S01]  /*0540*/  IMAD.HI.U32 R15, R15, R21, R14 ;  /* 0x000000150f0f7227 */ /* 0x000fe200078e000e */
[----:B------:R-:W-:-:S03]  /*0550*/  IADD3 R20, PT, PT, R13, R16, RZ ;  /* 0x000000100d147210 */ /* 0x000fc60007ffe0ff */
[----:B------:R-:W-:-:S04]  /*0560*/  IMAD.HI.U32 R12, R12, R17, RZ ;  /* 0x000000110c0c7227 */ /* 0x000fc800078e00ff */
[----:B------:R-:W-:-:S04]  /*0570*/  IMAD.HI.U32 R15, R15, R20, RZ ;  /* 0x000000140f0f7227 */ /* 0x000fc800078e00ff */
[----:B------:R-:W-:Y:S02]  /*0580*/  IMAD.MOV R12, RZ, RZ, -R12 ;  /* 0x000000ffff0c7224 */ /* 0x000fe400078e0a0c */
[----:B------:R-:W-:Y:S02]  /*0590*/  IMAD.MOV R15, RZ, RZ, -R15 ;  /* 0x000000ffff0f7224 */ /* 0x000fe400078e0a0f */
[----:B------:R-:W-:Y:S02]  /*05a0*/  IMAD R21, R12, UR6, R17 ;  /* 0x000000060c157c24 */ /* 0x000fe4000f8e0211 */
[----:B------:R-:W-:-:S03]  /*05b0*/  IMAD R20, R15, UR11, R20 ;  /* 0x0000000b0f147c24 */ /* 0x000fc6000f8e0214 */
[----:B------:R-:W-:Y:S02]  /*05c0*/  ISETP.GE.U32.AND P1, PT, R21, UR6, PT ;  /* 0x0000000615007c0c */ /* 0x000fe4000bf26070 */
[----:B------:R-:W-:-:S11]  /*05d0*/  ISETP.GE.U32.AND P0, PT, R20, UR11, PT ;  /* 0x0000000b14007c0c */ /* 0x000fd6000bf06070 */
[----:B------:R-:W-:Y:S02]  /*05e0*/  @P1 IADD3 R21, PT, PT, R21, -UR6, RZ ;  /* 0x8000000615151c10 */ /* 0x000fe4000fffe0ff */
[----:B------:R-:W-:Y:S02]  /*05f0*/  @P0 VIADD R20, R20, -UR11 ;  /* 0x8000000b14140c36 */ /* 0x000fe40008000000 */
[----:B------:R-:W-:Y:S02]  /*0600*/  ISETP.GE.U32.AND P2, PT, R21, UR6, PT ;  /* 0x0000000615007c0c */ /* 0x000fe4000bf46070 */
[----:B------:R-:W-:Y:S02]  /*0610*/  ISETP.NE.U32.AND P1, PT, RZ, UR11, PT ;  /* 0x0000000bff007c0c */ /* 0x000fe4000bf25070 */
[----:B------:R-:W-:Y:S01]  /*0620*/  ISETP.GE.U32.AND P0, PT, R20, UR11, PT ;  /* 0x0000000b14007c0c */ /* 0x000fe2000bf06070 */
[----:B------:R-:W-:Y:S01]  /*0630*/  IMAD.MOV.U32 R15, RZ, RZ, R4 ;  /* 0x000000ffff0f7224 */ /* 0x000fe200078e0004 */
[----:B------:R-:W-:Y:S01]  /*0640*/  MOV R12, R5 ;  /* 0x00000005000c7202 */ /* 0x000fe20000000f00 */
[----:B------:R-:W-:-:S06]  /*0650*/  IMAD.MOV.U32 R14, RZ, RZ, R9 ;  /* 0x000000ffff0e7224 */ /* 0x000fcc00078e0009 */
[----:B------:R-:W-:Y:S01]  /*0660*/  @P2 VIADD R21, R21, -UR6 ;  /* 0x8000000615152c36 */ /* 0x000fe20008000000 */
[----:B------:R-:W-:Y:S01]  /*0670*/  @!P3 LOP3.LUT R21, RZ, UR6, RZ, 0x33, !PT ;  /* 0x00000006ff15bc12 */ /* 0x000fe2000f8e33ff */
[----:B------:R-:W-:Y:S01]  /*0680*/  IMAD.MOV.U32 R5, RZ, RZ, R6 ;  /* 0x000000ffff057224 */ /* 0x000fe200078e0006 */
[----:B------:R-:W-:Y:S01]  /*0690*/  MOV R17, R8 ;  /* 0x0000000800117202 */ /* 0x000fe20000000f00 */
[----:B------:R-:W-:Y:S01]  /*06a0*/  @P0 VIADD R20, R20, -UR11 ;  /* 0x8000000b14140c36 */ /* 0x000fe20008000000 */
[----:B------:R-:W-:Y:S01]  /*06b0*/  MOV R18, R7 ;  /* 0x0000000700127202 */ /* 0x000fe20000000f00 */
[----:B------:R-:W-:Y:S01]  /*06c0*/  VIADD R21, R21, UR11 ;  /* 0x0000000b15157c36 */ /* 0x000fe20008000000 */
[----:B------:R-:W-:Y:S01]  /*06d0*/  @!P1 LOP3.LUT R20, RZ, UR11, RZ, 0x33, !PT ;  /* 0x0000000bff149c12 */ /* 0x000fe2000f8e33ff */
[----:B------:R-:W-:Y:S01]  /*06e0*/  IMAD.MOV.U32 R4, RZ, RZ, R11 ;  /* 0x000000ffff047224 */ /* 0x000fe200078e000b */
[----:B------:R-:W-:Y:S01]  /*06f0*/  MOV R23, R10 ;  /* 0x0000000a00177202 */ /* 0x000fe20000000f00 */
[----:B------:R0:W-:Y:S04]  /*0700*/  STG.E.64 desc[UR8][R2.64+0x10], R12 ;  /* 0x0000100c02007986 */ /* 0x0001e8000c101b08 */
[----:B------:R0:W-:Y:S04]  /*0710*/  STG.E.64 desc[UR8][R2.64+0x8], R14 ;  /* 0x0000080e02007986 */ /* 0x0001e8000c101b08 */
[----:B------:R0:W-:Y:S04]  /*0720*/  STG.E.64 desc[UR8][R2.64], R16 ;  /* 0x0000001002007986 */ /* 0x0001e8000c101b08 */
[----:B------:R0:W-:Y:S04]  /*0730*/  STG.E.64 desc[UR8][R2.64+0x40], R18 ;  /* 0x0000401202007986 */ /* 0x0001e8000c101b08 */
[----:B------:R0:W-:Y:S04]  /*0740*/  STS.64 [UR4], R20 ;  /* 0x00000014ff007988 */ /* 0x0001e80008000a04 */
[----:B------:R0:W-:Y:S04]  /*0750*/  STG.E.64 desc[UR8][R2.64+0x38], R4 ;  /* 0x0000380402007986 */ /* 0x0001e8000c101b08 */
[----:B------:R0:W-:Y:S02]  /*0760*/  STG.E.64 desc[UR8][R2.64+0x30], R22 ;  /* 0x0000301602007986 */ /* 0x0001e4000c101b08 */
.L_x_36:
[----:B------:R-:W-:Y:S05]  /*0770*/  BSYNC.RECONVERGENT B1 ;  /* 0x0000000000017941 */ /* 0x000fea0003800200 */
.L_x_35:
[----:B------:R-:W1:Y:S01]  /*0780*/  S2UR UR5, SR_CgaCtaId ;  /* 0x00000000000579c3 */ /* 0x000e620000008800 */
[----:B0-----:R-:W-:Y:S01]  /*0790*/  VIADD R17, R24, UR10 ;  /* 0x0000000a18117c36 */ /* 0x001fe20008000000 */
[----:B------:R-:W-:-:S06]  /*07a0*/  UMOV UR4, 0x400 ;  /* 0x0000040000047882 */ /* 0x000fcc0000000000 */
[----:B------:R-:W-:Y:S01]  /*07b0*/  BAR.SYNC.DEFER_BLOCKING 0x0 ;  /* 0x0000000000007b1d */ /* 0x000fe20000010000 */
[----:B------:R-:W-:-:S05]  /*07c0*/  ISETP.GE.U32.AND P0, PT, R24, R17, PT ;  /* 0x000000111800720c */ /* 0x000fca0003f06070 */
[----:B------:R-:W0:Y:S01]  /*07d0*/  LDCU UR6, c[0x0][0x3ac] ;  /* 0x00007580ff0677ac */ /* 0x000e220008000800 */
[----:B------:R-:W-:Y:S01]  /*07e0*/  BSSY.RECONVERGENT B1, `(.L_x_37) ;  /* 0x000002a000017945 */ /* 0x000fe20003800200 */
[----:B-1----:R-:W-:-:S06]  /*07f0*/  ULEA UR4, UR5, UR4, 0x18 ;  /* 0x0000000405047291 */ /* 0x002fcc000f8ec0ff */
[----:B------:R-:W-:Y:S06]  /*0800*/  @P0 BRA `(.L_x_38) ;  /* 0x00000000009c0947 */ /* 0x000fec0003800000 */
[----:B------:R-:W1:Y:S01]  /*0810*/  LDS.64 R8, [UR4] ;  /* 0x00000004ff087984 */ /* 0x000e620008000a00 */
[----:B------:R-:W2:Y:S08]  /*0820*/  LDC.64 R6, c[0x0][0x3b8] ;  /* 0x0000ee00ff067b82 */ /* 0x000eb00000000a00 */
[----:B------:R-:W3:Y:S08]  /*0830*/  LDC.64 R2, c[0x0][0x380] ;  /* 0x0000e000ff027b82 */ /* 0x000ef00000000a00 */
[----:B------:R-:W4:Y:S01]  /*0840*/  LDC.64 R4, c[0x0][0x388] ;  /* 0x0000e200ff047b82 */ /* 0x000f220000000a00 */
[----:B--2---:R-:W-:-:S04]  /*0850*/  IMAD.WIDE.U32 R6, R0, 0x30, R6 ;  /* 0x0000003000067825 */ /* 0x004fc800078e0006 */
[--C-:B-1----:R-:W-:Y:S02]  /*0860*/  IMAD R0, R9, UR10, R25.reuse ;  /* 0x0000000a09007c24 */ /* 0x102fe4000f8e0219 */
[----:B------:R-:W-:-:S07]  /*0870*/  IMAD R19, R8, UR10, R25 ;  /* 0x0000000a08137c24 */ /* 0x000fce000f8e0219 */
.L_x_39:
[----:B-1----:R-:W2:Y:S04]  /*0880*/  LDG.E.64 R14, desc[UR8][R6.64] ;  /* 0x00000008060e7981 */ /* 0x002ea8000c1e1b00 */
[----:B------:R-:W5:Y:S04]  /*0890*/  LDG.E.64 R8, desc[UR8][R6.64+0x10] ;  /* 0x0000100806087981 */ /* 0x000f68000c1e1b00 */
[----:B------:R-:W3:Y:S01]  /*08a0*/  LDG.E.64 R10, desc[UR8][R6.64+0x8] ;  /* 0x00000808060a7981 */ /* 0x000ee2000c1e1b00 */
[----:B--2---:R-:W-:Y:S02]  /*08b0*/  SHF.R.U32.HI R12, RZ, 0x2, R15 ;  /* 0x00000002ff0c7819 */ /* 0x004fe4000001160f */
[----:B------:R-:W-:-:S02]  /*08c0*/  IADD3 R14, PT, PT, R14, 0x587c5, RZ ;  /* 0x000587c50e0e7810 */ /* 0x000fc40007ffe0ff */
[----:B------:R-:W-:Y:S02]  /*08d0*/  LOP3.LUT R12, R12, R15, RZ, 0x3c, !PT ;  /* 0x0000000f0c0c7212 */ /* 0x000fe400078e3cff */
[----:B-----5:R-:W-:-:S03]  /*08e0*/  SHF.L.U32 R13, R9, 0x4, RZ ;  /* 0x00000004090d7819 */ /* 0x020fc600000006ff */
[----:B------:R-:W-:-:S05]  /*08f0*/  IMAD.SHL.U32 R15, R12, 0x2, RZ ;  /* 0x000000020c0f7824 */ /* 0x000fca00078e00ff */
[----:B------:R-:W-:Y:S01]  /*0900*/  LOP3.LUT R12, R12, R15, R13, 0x96, !PT ;  /* 0x0000000f0c0c7212 */ /* 0x000fe200078e960d */
[----:B---3--:R-:W-:-:S03]  /*0910*/  IMAD.MOV.U32 R15, RZ, RZ, R10 ;  /* 0x000000ffff0f7224 */ /* 0x008fc600078e000a */
[----:B------:R-:W-:Y:S01]  /*0920*/  LOP3.LUT R13, R12, R9, RZ, 0x3c, !PT ;  /* 0x000000090c0d7212 */ /* 0x000fe200078e3cff */
[----:B------:R-:W-:Y:S01]  /*0930*/  IMAD.MOV.U32 R12, RZ, RZ, R9 ;  /* 0x000000ffff0c7224 */ /* 0x000fe200078e0009 */
[----:B------:R1:W-:Y:S03]  /*0940*/  STG.E.64 desc[UR8][R6.64], R14 ;  /* 0x0000000e06007986 */ /* 0x0003e6000c101b08 */
[----:B------:R-:W-:Y:S01]  /*0950*/  IMAD.IADD R16, R13, 0x1, R14 ;  /* 0x000000010d107824 */ /* 0x000fe200078e020e */
[----:B------:R1:W-:Y:S03]  /*0960*/  STG.E.64 desc[UR8][R6.64+0x10], R12 ;  /* 0x0000100c06007986 */ /* 0x0003e6000c101b08 */
[----:B------:R-:W2:Y:S02]  /*0970*/  I2F.F64.U32 R20, R16 ;  /* 0x0000001000147312 */ /* 0x000ea40000201800 */
[----:B--2---:R-:W-:Y:S01]  /*0980*/  DMUL R22, R20, 2.3283064365386962891e-10 ;  /* 0x3df0000014167828 */ /* 0x004fe20000000000 */
[----:B------:R-:W-:-:S02]  /*0990*/  MOV R21, R8 ;  /* 0x0000000800157202 */ /* 0x000fc40000000f00 */
[----:B------:R-:W-:-:S05]  /*09a0*/  MOV R20, R11 ;  /* 0x0000000b00147202 */ /* 0x000fca0000000f00 */
[----:B------:R1:W-:Y:S02]  /*09b0*/  STG.E.64 desc[UR8][R6.64+0x8], R20 ;  /* 0x0000081406007986 */ /* 0x0003e4000c101b08 */
[----:B------:R-:W0:Y:S02]  /*09c0*/  F2F.F32.F64 R22, R22 ;  /* 0x0000001600167310 */ /* 0x000e240000301000 */
[----:B0-----:R-:W-:-:S04]  /*09d0*/  FSETP.GEU.AND P0, PT, R22, UR6, PT ;  /* 0x0000000616007c0b */ /* 0x001fc8000bf0e000 */
[----:B------:R-:W-:-:S05]  /*09e0*/  SEL R27, R19, R0, !P0 ;  /* 0x00000000131b7207 */ /* 0x000fca0004000000 */
[----:B------:R-:W-:-:S06]  /*09f0*/  IMAD.WIDE.U32 R8, R27, 0x4, R2 ;  /* 0x000000041b087825 */ /* 0x000fcc00078e0002 */
[----:B------:R-:W2:Y:S01]  /*0a00*/  LDG.E R9, desc[UR8][R8.64] ;  /* 0x0000000808097981 */ /* 0x000ea2000c1e1900 */
[C---:B----4-:R-:W-:Y:S01]  /*0a10*/  IMAD.WIDE.U32 R10, R24.reuse, 0x4, R4 ;  /* 0x00000004180a7825 */ /* 0x050fe200078e0004 */
[----:B------:R-:W-:Y:S02]  /*0a20*/  IADD3 R24, PT, PT, R24, UR7, RZ ;  /* 0x0000000718187c10 */ /* 0x000fe4000fffe0ff */
[----:B------:R-:W-:Y:S01]  /*0a30*/  IADD3 R19, PT, PT, R19, UR7, RZ ;  /* 0x0000000713137c10 */ /* 0x000fe2000fffe0ff */
[----:B------:R-:W-:Y:S01]  /*0a40*/  VIADD R0, R0, UR7 ;  /* 0x0000000700007c36 */ /* 0x000fe20008000000 */
[----:B------:R-:W-:Y:S01]  /*0a50*/  ISETP.GE.U32.AND P0, PT, R24, R17, PT ;  /* 0x000000111800720c */ /* 0x000fe20003f06070 */
[----:B--2---:R1:W-:-:S12]  /*0a60*/  STG.E desc[UR8][R10.64], R9 ;  /* 0x000000090a007986 */ /* 0x0043d8000c101908 */
[----:B------:R-:W-:Y:S05]  /*0a70*/  @!P0 BRA `(.L_x_39) ;  /* 0xfffffffc00808947 */ /* 0x000fea000383ffff */
.L_x_38:
[----:B0-----:R-:W-:Y:S05]  /*0a80*/  BSYNC.RECONVERGENT B1 ;  /* 0x0000000000017941 */ /* 0x001fea0003800200 */
.L_x_37:
[----:B------:R-:W-:Y:S05]  /*0a90*/  BRA `(.L_x_33) ;  /* 0x0000000000887947 */ /* 0x000fea0003800000 */
.L_x_34:
[----:B------:R-:W-:-:S13]  /*0aa0*/  ISETP.GE.U32.AND P0, PT, R26, UR12, PT ;  /* 0x0000000c1a007c0c */ /* 0x000fda000bf06070 */
[----:B------:R-:W-:Y:S05]  /*0ab0*/  @P0 BRA `(.L_x_33) ;  /* 0x0000000000800947 */ /* 0x000fea0003800000 */
[----:B------:R-:W-:-:S05]  /*0ac0*/  VIADD R11, R24, UR10 ;  /* 0x0000000a180b7c36 */ /* 0x000fca0008000000 */
[----:B------:R-:W-:-:S13]  /*0ad0*/  ISETP.GE.U32.AND P0, PT, R24, R11, PT ;  /* 0x0000000b1800720c */ /* 0x000fda0003f06070 */
[----:B------:R-:W-:Y:S05]  /*0ae0*/  @P0 BRA `(.L_x_33) ;  /* 0x0000000000740947 */ /* 0x000fea0003800000 */
[----:B------:R-:W0:Y:S08]  /*0af0*/  LDC.64 R4, c[0x0][0x3b8] ;  /* 0x0000ee00ff047b82 */ /* 0x000e300000000a00 */
[----:B------:R-:W1:Y:S01]  /*0b00*/  LDC.64 R2, c[0x0][0x388] ;  /* 0x0000e200ff027b82 */ /* 0x000e620000000a00 */
[----:B0-----:R-:W-:-:S07]  /*0b10*/  IMAD.WIDE.U32 R4, R0, 0x30, R4 ;  /* 0x0000003000047825 */ /* 0x001fce00078e0004 */
.L_x_40:
[----:B--2---:R-:W2:Y:S04]  /*0b20*/  LDG.E.64 R12, desc[UR8][R4.64] ;  /* 0x00000008040c7981 */ /* 0x004ea8000c1e1b00 */
[----:B------:R-:W3:Y:S04]  /*0b30*/  LDG.E.64 R6, desc[UR8][R4.64+0x10] ;  /* 0x0000100804067981 */ /* 0x000ee8000c1e1b00 */
[----:B------:R-:W4:Y:S01]  /*0b40*/  LDG.E.64 R8, desc[UR8][R4.64+0x8] ;  /* 0x0000080804087981 */ /* 0x000f22000c1e1b00 */
[----:B--2---:R-:W-:Y:S02]  /*0b50*/  SHF.R.U32.HI R0, RZ, 0x2, R13 ;  /* 0x00000002ff007819 */ /* 0x004fe4000001160d */
[----:B------:R-:W-:-:S02]  /*0b60*/  IADD3 R12, PT, PT, R12, 0x587c5, RZ ;  /* 0x000587c50c0c7810 */ /* 0x000fc40007ffe0ff */
[----:B------:R-:W-:Y:S01]  /*0b70*/  LOP3.LUT R0, R0, R13, RZ, 0x3c, !PT ;  /* 0x0000000d00007212 */ /* 0x000fe200078e3cff */
[----:B---3--:R-:W-:Y:S01]  /*0b80*/  IMAD.MOV.U32 R14, RZ, RZ, R7 ;  /* 0x000000ffff0e7224 */ /* 0x008fe200078e0007 */
[----:B------:R-:W-:Y:S02]  /*0b90*/  SHF.L.U32 R13, R7, 0x4, RZ ;  /* 0x00000004070d7819 */ /* 0x000fe400000006ff */
[----:B------:R-:W-:Y:S01]  /*0ba0*/  MOV R19, R6 ;  /* 0x0000000600137202 */ /* 0x000fe20000000f00 */
[----:B------:R-:W-:Y:S01]  /*0bb0*/  IMAD.SHL.U32 R10, R0, 0x2, RZ ;  /* 0x00000002000a7824 */ /* 0x000fe200078e00ff */
[----:B----4-:R-:W-:-:S04]  /*0bc0*/  MOV R18, R9 ;  /* 0x0000000900127202 */ /* 0x010fc80000000f00 */
[----:B------:R-:W-:Y:S01]  /*0bd0*/  LOP3.LUT R10, R0, R10, R13, 0x96, !PT ;  /* 0x0000000a000a7212 */ /* 0x000fe200078e960d */
[----:B------:R-:W-:Y:S01]  /*0be0*/  IMAD.MOV.U32 R13, RZ, RZ, R8 ;  /* 0x000000ffff0d7224 */ /* 0x000fe200078e0008 */
[----:B------:R2:W-:Y:S02]  /*0bf0*/  STG.E.64 desc[UR8][R4.64+0x8], R18 ;  /* 0x0000081204007986 */ /* 0x0005e4000c101b08 */
[----:B------:R-:W-:Y:S01]  /*0c00*/  LOP3.LUT R15, R10, R7, RZ, 0x3c, !PT ;  /* 0x000000070a0f7212 */ /* 0x000fe200078e3cff */
[C---:B-1----:R-:W-:Y:S01]  /*0c10*/  IMAD.WIDE.U32 R6, R24.reuse, 0x4, R2 ;  /* 0x0000000418067825 */ /* 0x042fe200078e0002 */
[----:B------:R2:W-:Y:S01]  /*0c20*/  STG.E.64 desc[UR8][R4.64], R12 ;  /* 0x0000000c04007986 */ /* 0x0005e2000c101b08 */
[----:B------:R-:W-:Y:S02]  /*0c30*/  IADD3 R24, PT, PT, R24, UR7, RZ ;  /* 0x0000000718187c10 */ /* 0x000fe4000fffe0ff */
[----:B------:R-:W-:Y:S01]  /*0c40*/  IMAD.IADD R0, R15, 0x1, R12 ;  /* 0x000000010f007824 */ /* 0x000fe200078e020c */
[----:B------:R2:W-:Y:S01]  /*0c50*/  STG.E.64 desc[UR8][R4.64+0x10], R14 ;  /* 0x0000100e04007986 */ /* 0x0005e2000c101b08 */
[----:B------:R-:W-:-:S02]  /*0c60*/  ISETP.GE.U32.AND P0, PT, R24, R11, PT ;  /* 0x0000000b1800720c */ /* 0x000fc40003f06070 */
[----:B------:R-:W0:Y:S02]  /*0c70*/  I2F.F64.U32 R16, R0 ;  /* 0x0000000000107312 */ /* 0x000e240000201800 */
[----:B0-----:R-:W-:-:S10]  /*0c80*/  DMUL R16, R16, 2.3283064365386962891e-10 ;  /* 0x3df0000010107828 */ /* 0x001fd40000000000 */
[----:B------:R-:W0:Y:S02]  /*0c90*/  F2F.F32.F64 R17, R16 ;  /* 0x0000001000117310 */ /* 0x000e240000301000 */
[----:B0-----:R2:W-:Y:S01]  /*0ca0*/  STG.E desc[UR8][R6.64], R17 ;  /* 0x0000001106007986 */ /* 0x0015e2000c101908 */
[----:B------:R-:W-:Y:S05]  /*0cb0*/  @!P0 BRA `(.L_x_40) ;  /* 0xfffffffc00988947 */ /* 0x000fea000383ffff */
.L_x_33:
[----:B------:R-:W-:Y:S05]  /*0cc0*/  BSYNC.RECONVERGENT B0 ;  /* 0x0000000000007941 */ /* 0x000fea0003800200 */
.L_x_28:
[----:B------:R-:W-:-:S13]  /*0cd0*/  ISETP.NE.AND P0, PT, R25, RZ, PT ;  /* 0x000000ff1900720c */ /* 0x000fda0003f05270 */
[----:B------:R-:W-:Y:S05]  /*0ce0*/  @P0 EXIT ;  /* 0x000000000000094d */ /* 0x000fea0003800000 */
[----:B0-----:R-:W0:Y:S02]  /*0cf0*/  LDC.64 R2, c[0x0][0x398] ;  /* 0x0000e600ff027b82 */ /* 0x001e240000000a00 */
[----:B0-----:R-:W-:-:S05]  /*0d00*/  IMAD.WIDE.U32 R2, R26, 0x4, R2 ;  /* 0x000000041a027825 */ /* 0x001fca00078e0002 */
[----:B------:R-:W-:Y:S01]  /*0d10*/  STG.E desc[UR8][R2.64], R26 ;  /* 0x0000001a02007986 */ /* 0x000fe2000c101908 */
[----:B------:R-:W-:Y:S05]  /*0d20*/  EXIT ;  /* 0x000000000000794d */ /* 0x000fea0003800000 */
.L_x_41:
        /* <DEDUP_REMOVED lines=13> */
.L_x_73:


//--------------------- .text._Z5bestKPfjjPi      --------------------------
	.section	.text._Z5bestKPfjjPi,"ax",@progbits
	.align	128
        .global         _Z5bestKPfjjPi
        .type           _Z5bestKPfjjPi,@function
        .size           _Z5bestKPfjjPi,(.L_x_74 - _Z5bestKPfjjPi)
        .other          _Z5bestKPfjjPi,@"STO_CUDA_ENTRY STV_DEFAULT"
_Z5bestKPfjjPi:
.text._Z5bestKPfjjPi:
[----:B------:R-:W-:Y:S01]  /*0000*/  LDC R1, c[0x0][0x37c] ;  /* 0x0000df00ff017b82 */ /* 0x000fe20000000800 */
[----:B------:R-:W0:Y:S02]  /*0010*/  LDCU.64 UR4, c[0x0][0x390] ;  /* 0x00007200ff0477ac */ /* 0x000e240008000a00 */
[----:B0-----:R-:W-:-:S04]  /*0020*/  ISETP.NE.U32.AND P0, PT, RZ, UR4, PT ;  /* 0x00000004ff007c0c */ /* 0x001fc8000bf05070 */
[----:B------:R-:W-:-:S13]  /*0030*/  ISETP.NE.AND.EX P0, PT, RZ, UR5, PT, P0 ;  /* 0x00000005ff007c0c */ /* 0x000fda000bf05300 */
[----:B------:R-:W-:Y:S05]  /*0040*/  @!P0 EXIT ;  /* 0x000000000000894d */ /* 0x000fea0003800000 */
[----:B------:R-:W0:Y:S01]  /*0050*/  LDC R0, c[0x0][0x388] ;  /* 0x0000e200ff007b82 */ /* 0x000e220000000800 */
[----:B------:R-:W1:Y:S07]  /*0060*/  LDCU.64 UR20, c[0x0][0x358] ;  /* 0x00006b00ff1477ac */ /* 0x000e6e0008000a00 */
[----:B------:R-:W1:Y:S08]  /*0070*/  LDC.64 R2, c[0x0][0x380] ;  /* 0x0000e000ff027b82 */ /* 0x000e700000000a00 */
[----:B------:R-:W2:Y:S01]  /*0080*/  LDC.64 R4, c[0x0][0x390] ;  /* 0x0000e400ff047b82 */ /* 0x000ea20000000a00 */
[----:B0-----:R-:W-:Y:S01]  /*0090*/  ISETP.GE.U32.AND P0, PT, R0, 0x2, PT ;  /* 0x000000020000780c */ /* 0x001fe20003f06070 */
[----:B-1----:R0:W5:Y:S04]  /*00a0*/  LDG.E R2, desc[UR20][R2.64] ;  /* 0x0000001402027981 */ /* 0x002168000c1e1900 */
[----:B--2---:R0:W-:Y:S08]  /*00b0*/  STG.E desc[UR20][R4.64], RZ ;  /* 0x000000ff04007986 */ /* 0x0041f0000c101914 */
[----:B------:R-:W-:Y:S05]  /*00c0*/  @!P0 EXIT ;  /* 0x000000000000894d */ /* 0x000fea0003800000 */
[C---:B0-----:R-:W-:Y:S02]  /*00d0*/  VIADD R3, R0.reuse, 0xfffffffe ;  /* 0xfffffffe00037836 */ /* 0x041fe40000000000 */
[----:B------:R-:W-:Y:S02]  /*00e0*/  HFMA2 R4, -RZ, RZ, 0, 5.9604644775390625e-08 ;  /* 0x00000001ff047431 */ /* 0x000fe400000001ff */
[----:B------:R-:W-:Y:S01]  /*00f0*/  VIADD R0, R0, 0xffffffff ;  /* 0xffffffff00007836 */ /* 0x000fe20000000000 */
[----:B------:R-:W-:-:S04]  /*0100*/  ISETP.GE.U32.AND P0, PT, R3, 0xf, PT ;  /* 0x0000000f0300780c */ /* 0x000fc80003f06070 */
[----:B------:R-:W-:-:S09]  /*0110*/  LOP3.LUT R3, R0, 0xf, RZ, 0xc0, !PT ;  /* 0x0000000f00037812 */ /* 0x000fd200078ec0ff */
[----:B------:R-:W-:Y:S05]  /*0120*/  @!P0 BRA `(.L_x_42) ;  /* 0x0000000800a08947 */ /* 0x000fea0003800000 */
[----:B------:R-:W0:Y:S01]  /*0130*/  LDCU UR4, c[0x0][0x38c] ;  /* 0x00007180ff0477ac */ /* 0x000e220008000800 */
[----:B------:R-:W1:Y:S01]  /*0140*/  LDC R6, c[0x0][0x38c] ;  /* 0x0000e300ff067b82 */ /* 0x000e620000000800 */
[----:B------:R-:W-:Y:S01]  /*0150*/  LOP3.LUT R28, R0, 0xfffffff0, RZ, 0xc0, !PT ;  /* 0xfffffff0001c7812 */ /* 0x000fe200078ec0ff */
[----:B------:R-:W-:-:S04]  /*0160*/  IMAD.MOV.U32 R4, RZ, RZ, 0x8 ;  /* 0x00000008ff047424 */ /* 0x000fc800078e00ff */
[----:B------:R-:W-:Y:S01]  /*0170*/  IMAD.MOV R28, RZ, RZ, -R28 ;  /* 0x000000ffff1c7224 */ /* 0x000fe200078e0a1c */
[----:B0-----:R-:W-:Y:S02]  /*0180*/  USHF.L.U32 UR5, UR4, 0x1, URZ ;  /* 0x0000000104057899 */ /* 0x001fe400080006ff */
[----:B------:R-:W-:Y:S02]  /*0190*/  USHF.L.U32 UR6, UR4, 0x4, URZ ;  /* 0x0000000404067899 */ /* 0x000fe400080006ff */
[----:B------:R-:W-:Y:S02]  /*01a0*/  UIMAD UR7, UR4, 0x3, URZ ;  /* 0x00000003040778a4 */ /* 0x000fe4000f8e02ff */
[----:B------:R-:W-:Y:S01]  /*01b0*/  USHF.L.U32 UR8, UR4, 0x2, URZ ;  /* 0x0000000204087899 */ /* 0x000fe200080006ff */
[----:B------:R-:W-:Y:S01]  /*01c0*/  MOV R5, UR5 ;  /* 0x0000000500057c02 */ /* 0x000fe20008000f00 */
[----:B------:R-:W-:Y:S01]  /*01d0*/  UIMAD UR9, UR4, 0x5, URZ ;  /* 0x00000005040978a4 */ /* 0x000fe2000f8e02ff */
[----:B------:R-:W-:Y:S01]  /*01e0*/  IMAD.U32 R37, RZ, RZ, UR6 ;  /* 0x00000006ff257e24 */ /* 0x000fe2000f8e00ff */
[----:B------:R-:W-:Y:S01]  /*01f0*/  UIMAD UR10, UR4, 0x6, URZ ;  /* 0x00000006040a78a4 */ /* 0x000fe2000f8e02ff */
[----:B------:R-:W-:Y:S01]  /*0200*/  IMAD.U32 R7, RZ, RZ, UR7 ;  /* 0x00000007ff077e24 */ /* 0x000fe2000f8e00ff */
[----:B------:R-:W-:Y:S01]  /*0210*/  UIMAD UR11, UR4, 0x7, URZ ;  /* 0x00000007040b78a4 */ /* 0x000fe2000f8e02ff */
[----:B------:R-:W-:Y:S01]  /*0220*/  IMAD.U32 R8, RZ, RZ, UR8 ;  /* 0x00000008ff087e24 */ /* 0x000fe2000f8e00ff */
[----:B------:R-:W-:Y:S01]  /*0230*/  USHF.L.U32 UR12, UR4, 0x3, URZ ;  /* 0x00000003040c7899 */ /* 0x000fe200080006ff */
[----:B------:R-:W-:Y:S01]  /*0240*/  MOV R9, UR9 ;  /* 0x0000000900097c02 */ /* 0x000fe20008000f00 */
[----:B------:R-:W-:Y:S01]  /*0250*/  UIMAD UR13, UR4, 0x9, URZ ;  /* 0x00000009040d78a4 */ /* 0x000fe2000f8e02ff */
[----:B------:R-:W-:Y:S01]  /*0260*/  IMAD.U32 R10, RZ, RZ, UR10 ;  /* 0x0000000aff0a7e24 */ /* 0x000fe2000f8e00ff */
[----:B------:R-:W-:Y:S01]  /*0270*/  UIMAD UR14, UR4, 0xa, URZ ;  /* 0x0000000a040e78a4 */ /* 0x000fe2000f8e02ff */
[----:B------:R-:W-:Y:S01]  /*0280*/  IMAD.U32 R11, RZ, RZ, UR11 ;  /* 0x0000000bff0b7e24 */ /* 0x000fe2000f8e00ff */
[----:B------:R-:W-:Y:S01]  /*0290*/  UIMAD UR15, UR4, 0xb, URZ ;  /* 0x0000000b040f78a4 */ /* 0x000fe2000f8e02ff */
        /* <DEDUP_REMOVED lines=8> */
[----:B------:R-:W-:-:S02]  /*0320*/  IMAD.U32 R29, RZ, RZ, UR16 ;  /* 0x00000010ff1d7e24 */ /* 0x000fc4000f8e00ff */
[----:B------:R-:W-:Y:S01]  /*0330*/  IMAD.U32 R31, RZ, RZ, UR17 ;  /* 0x00000011ff1f7e24 */ /* 0x000fe2000f8e00ff */
[----:B------:R-:W-:Y:S02]  /*0340*/  MOV R33, UR18 ;  /* 0x0000001200217c02 */ /* 0x000fe40008000f00 */
[----:B-1----:R-:W-:-:S07]  /*0350*/  IMAD.U32 R35, RZ, RZ, UR4 ;  /* 0x00000004ff237e24 */ /* 0x002fce000f8e00ff */
.L_x_43:
[----:B------:R-:W0:Y:S02]  /*0360*/  LDC.64 R16, c[0x0][0x380] ;  /* 0x0000e000ff107b82 */ /* 0x000e240000000a00 */
[----:B0-----:R-:W-:-:S05]  /*0370*/  IMAD.WIDE.U32 R26, R6, 0x4, R16 ;  /* 0x00000004061a7825 */ /* 0x001fca00078e0010 */
[----:B------:R-:W2:Y:S01]  /*0380*/  LDG.E R19, desc[UR20][R26.64] ;  /* 0x000000141a137981 */ /* 0x000ea2000c1e1900 */
[----:B------:R-:W-:Y:S01]  /*0390*/  IMAD.WIDE.U32 R24, R5, 0x4, R16 ;  /* 0x0000000405187825 */ /* 0x000fe200078e0010 */
[----:B--2--5:R-:W-:-:S13]  /*03a0*/  FSETP.GT.AND P0, PT, R2, R19, PT ;  /* 0x000000130200720b */ /* 0x024fda0003f04000 */
[----:B------:R-:W0:Y:S01]  /*03b0*/  @P0 LDC.64 R22, c[0x0][0x390] ;  /* 0x0000e400ff160b82 */ /* 0x000e220000000a00 */
[----:B------:R-:W-:-:S05]  /*03c0*/  @P0 IADD3 R30, PT, PT, R4, -0x7, RZ ;  /* 0xfffffff9041e0810 */ /* 0x000fca0007ffe0ff */
[----:B0-----:R0:W-:Y:S04]  /*03d0*/  @P0 STG.E desc[UR20][R22.64], R30 ;  /* 0x0000001e16000986 */ /* 0x0011e8000c101914 */
[----:B------:R-:W2:Y:S04]  /*03e0*/  @P0 LDG.E R2, desc[UR20][R26.64] ;  /* 0x000000141a020981 */ /* 0x000ea8000c1e1900 */
[----:B------:R-:W2:Y:S01]  /*03f0*/  LDG.E R19, desc[UR20][R24.64] ;  /* 0x0000001418137981 */ /* 0x000ea2000c1e1900 */
[----:B------:R-:W-:Y:S01]  /*0400*/  IMAD.WIDE.U32 R20, R7, 0x4, R16 ;  /* 0x0000000407147825 */ /* 0x000fe200078e0010 */
[----:B--2---:R-:W-:-:S13]  /*0410*/  FSETP.GT.AND P0, PT, R2, R19, PT ;  /* 0x000000130200720b */ /* 0x004fda0003f04000 */
[----:B------:R-:W1:Y:S01]  /*0420*/  @P0 LDC.64 R18, c[0x0][0x390] ;  /* 0x0000e400ff120b82 */ /* 0x000e620000000a00 */
[----:B------:R-:W-:-:S05]  /*0430*/  @P0 VIADD R32, R4, 0xfffffffa ;  /* 0xfffffffa04200836 */ /* 0x000fca0000000000 */
[----:B-1----:R1:W-:Y:S04]  /*0440*/  @P0 STG.E desc[UR20][R18.64], R32 ;  /* 0x0000002012000986 */ /* 0x0023e8000c101914 */
[----:B------:R-:W2:Y:S04]  /*0450*/  @P0 LDG.E R2, desc[UR20][R24.64] ;  /* 0x0000001418020981 */ /* 0x000ea8000c1e1900 */
[----:B------:R-:W2:Y:S01]  /*0460*/  LDG.E R34, desc[UR20][R20.64] ;  /* 0x0000001414227981 */ /* 0x000ea2000c1e1900 */
[----:B------:R-:W-:Y:S01]  /*0470*/  IMAD.WIDE.U32 R26, R8, 0x4, R16 ;  /* 0x00000004081a7825 */ /* 0x000fe200078e0010 */
[----:B--2---:R-:W-:-:S13]  /*0480*/  FSETP.GT.AND P0, PT, R2, R34, PT ;  /* 0x000000220200720b */ /* 0x004fda0003f04000 */
[----:B0-----:R-:W0:Y:S01]  /*0490*/  @P0 LDC.64 R22, c[0x0][0x390] ;  /* 0x0000e400ff160b82 */ /* 0x001e220000000a00 */
[----:B------:R-:W-:-:S05]  /*04a0*/  @P0 VIADD R30, R4, 0xfffffffb ;  /* 0xfffffffb041e0836 */ /* 0x000fca0000000000 */
[----:B0-----:R0:W-:Y:S04]  /*04b0*/  @P0 STG.E desc[UR20][R22.64], R30 ;  /* 0x0000001e16000986 */ /* 0x0011e8000c101914 */
[----:B------:R2:W3:Y:S04]  /*04c0*/  @P0 LDG.E R2, desc[UR20][R20.64] ;  /* 0x0000001414020981 */ /* 0x0004e8000c1e1900 */
[----:B------:R-:W3:Y:S01]  /*04d0*/  LDG.E R34, desc[UR20][R26.64] ;  /* 0x000000141a227981 */ /* 0x000ee2000c1e1900 */
[----:B--2---:R-:W-:Y:S01]  /*04e0*/  IMAD.WIDE.U32 R20, R9, 0x4, R16 ;  /* 0x0000000409147825 */ /* 0x004fe200078e0010 */
[----:B---3--:R-:W-:-:S13]  /*04f0*/  FSETP.GT.AND P0, PT, R2, R34, PT ;  /* 0x000000220200720b */ /* 0x008fda0003f04000 */
[----:B-1----:R-:W1:Y:S01]  /*0500*/  @P0 LDC.64 R18, c[0x0][0x390] ;  /* 0x0000e400ff120b82 */ /* 0x002e620000000a00 */
[----:B------:R-:W-:-:S05]  /*0510*/  @P0 IADD3 R32, PT, PT, R4, -0x4, RZ ;  /* 0xfffffffc04200810 */ /* 0x000fca0007ffe0ff */
[----:B-1----:R1:W-:Y:S04]  /*0520*/  @P0 STG.E desc[UR20][R18.64], R32 ;  /* 0x0000002012000986 */ /* 0x0023e8000c101914 */
[----:B------:R-:W2:Y:S04]  /*0530*/  @P0 LDG.E R2, desc[UR20][R26.64] ;  /* 0x000000141a020981 */ /* 0x000ea8000c1e1900 */
[----:B------:R-:W2:Y:S01]  /*0540*/  LDG.E R25, desc[UR20][R20.64] ;  /* 0x0000001414197981 */ /* 0x000ea2000c1e1900 */
[----:B0-----:R-:W-:Y:S01]  /*0550*/  IMAD.WIDE.U32 R22, R10, 0x4, R16 ;  /* 0x000000040a167825 */ /* 0x001fe200078e0010 */
[----:B--2---:R-:W-:-:S13]  /*0560*/  FSETP.GT.AND P0, PT, R2, R25, PT ;  /* 0x000000190200720b */ /* 0x004fda0003f04000 */
[----:B------:R-:W0:Y:S01]  /*0570*/  @P0 LDC.64 R24, c[0x0][0x390] ;  /* 0x0000e400ff180b82 */ /* 0x000e220000000a00 */
[----:B------:R-:W-:-:S05]  /*0580*/  @P0 VIADD R30, R4, 0xfffffffd ;  /* 0xfffffffd041e0836 */ /* 0x000fca0000000000 */
[----:B0-----:R0:W-:Y:S04]  /*0590*/  @P0 STG.E desc[UR20][R24.64], R30 ;  /* 0x0000001e18000986 */ /* 0x0011e8000c101914 */
[----:B------:R2:W3:Y:S04]  /*05a0*/  @P0 LDG.E R2, desc[UR20][R20.64] ;  /* 0x0000001414020981 */ /* 0x0004e8000c1e1900 */
[----:B------:R-:W3:Y:S01]  /*05b0*/  LDG.E R34, desc[UR20][R22.64] ;  /* 0x0000001416227981 */ /* 0x000ee2000c1e1900 */
[----:B--2---:R-:W-:Y:S01]  /*05c0*/  IMAD.WIDE.U32 R20, R11, 0x4, R16 ;  /* 0x000000040b147825 */ /* 0x004fe200078e0010 */
[----:B---3--:R-:W-:-:S13]  /*05d0*/  FSETP.GT.AND P0, PT, R2, R34, PT ;  /* 0x000000220200720b */ /* 0x008fda0003f04000 */
[----:B-1----:R-:W1:Y:S01]  /*05e0*/  @P0 LDC.64 R18, c[0x0][0x390] ;  /* 0x0000e400ff120b82 */ /* 0x002e620000000a00 */
[----:B------:R-:W-:-:S05]  /*05f0*/  @P0 VIADD R32, R4, 0xfffffffe ;  /* 0xfffffffe04200836 */ /* 0x000fca0000000000 */
[----:B-1----:R1:W-:Y:S04]  /*0600*/  @P0 STG.E desc[UR20][R18.64], R32 ;  /* 0x0000002012000986 */ /* 0x0023e8000c101914 */
[----:B------:R-:W2:Y:S04]  /*0610*/  @P0 LDG.E R2, desc[UR20][R22.64] ;  /* 0x0000001416020981 */ /* 0x000ea8000c1e1900 */
[----:B------:R-:W2:Y:S01]  /*0620*/  LDG.E R27, desc[UR20][R20.64] ;  /* 0x00000014141b7981 */ /* 0x000ea2000c1e1900 */
[----:B0-----:R-:W-:Y:S01]  /*0630*/  IMAD.WIDE.U32 R24, R12, 0x4, R16 ;  /* 0x000000040c187825 */ /* 0x001fe200078e0010 */
[----:B--2---:R-:W-:-:S13]  /*0640*/  FSETP.GT.AND P0, PT, R2, R27, PT ;  /* 0x0000001b0200720b */ /* 0x004fda0003f04000 */
[----:B------:R-:W0:Y:S01]  /*0650*/  @P0 LDC.64 R26, c[0x0][0x390] ;  /* 0x0000e400ff1a0b82 */ /* 0x000e220000000a00 */
[----:B------:R-:W-:-:S05]  /*0660*/  @P0 IADD3 R30, PT, PT, R4, -0x1, RZ ;  /* 0xffffffff041e0810 */ /* 0x000fca0007ffe0ff */
[----:B0-----:R0:W-:Y:S04]  /*0670*/  @P0 STG.E desc[UR20][R26.64], R30 ;  /* 0x0000001e1a000986 */ /* 0x0011e8000c101914 */
[----:B------:R-:W2:Y:S04]  /*0680*/  @P0 LDG.E R2, desc[UR20][R20.64] ;  /* 0x0000001414020981 */ /* 0x000ea8000c1e1900 */
[----:B------:R-:W2:Y:S01]  /*0690*/  LDG.E R34, desc[UR20][R24.64] ;  /* 0x0000001418227981 */ /* 0x000ea2000c1e1900 */
[----:B-1----:R-:W-:Y:S01]  /*06a0*/  IMAD.WIDE.U32 R18, R13, 0x4, R16 ;  /* 0x000000040d127825 */ /* 0x002fe200078e0010 */
[----:B--2---:R-:W-:-:S13]  /*06b0*/  FSETP.GT.AND P0, PT, R2, R34, PT ;  /* 0x000000220200720b */ /* 0x004fda0003f04000 */
[----:B------:R-:W1:Y:S02]  /*06c0*/  @P0 LDC.64 R22, c[0x0][0x390] ;  /* 0x0000e400ff160b82 */ /* 0x000e640000000a00 */
        /* <DEDUP_REMOVED lines=20> */
[----:B------:R-:W-:-:S05]  /*0810*/  @P0 IADD3 R30, PT, PT, R4, 0x3, RZ ;  /* 0x00000003041e0810 */ /* 0x000fca0007ffe0ff */
        /* <DEDUP_REMOVED lines=15> */
[----:B------:R-:W2:Y:S04]  /*0910*/  @P0 LDG.E R2, desc[UR20][R18.64] ;  /* 0x0000001412020981 */ /* 0x000ea8000c1e1900 */
[----:B------:R-:W2:Y:S01]  /*0920*/  LDG.E R34, desc[UR20][R24.64] ;  /* 0x0000001418227981 */ /* 0x000ea2000c1e1900 */
[----:B------:R-:W-:Y:S01]  /*0930*/  IMAD.WIDE.U32 R20, R35, 0x4, R16 ;  /* 0x0000000423147825 */ /* 0x000fe200078e0010 */
[----:B--2---:R-:W-:-:S13]  /*0940*/  FSETP.GT.AND P0, PT, R2, R34, PT ;  /* 0x000000220200720b */ /* 0x004fda0003f04000 */
[----:B-1----:R-:W1:Y:S01]  /*0950*/  @P0 LDC.64 R22, c[0x0][0x390] ;  /* 0x0000e400ff160b82 */ /* 0x002e620000000a00 */
[----:B------:R-:W-:-:S05]  /*0960*/  @P0 VIADD R32, R4, 0x6 ;  /* 0x0000000604200836 */ /* 0x000fca0000000000 */
[----:B-1----:R1:W-:Y:S04]  /*0970*/  @P0 STG.E desc[UR20][R22.64], R32 ;  /* 0x0000002016000986 */ /* 0x0023e8000c101914 */
[----:B------:R-:W2:Y:S04]  /*0980*/  @P0 LDG.E R2, desc[UR20][R24.64] ;  /* 0x0000001418020981 */ /* 0x000ea8000c1e1900 */
[----:B------:R-:W2:Y:S01]  /*0990*/  LDG.E R34, desc[UR20][R20.64] ;  /* 0x0000001414227981 */ /* 0x000ea2000c1e1900 */
[----:B------:R-:W-:Y:S01]  /*09a0*/  IMAD.WIDE.U32 R16, R37, 0x4, R16 ;  /* 0x0000000425107825 */ /* 0x000fe200078e0010 */
[----:B--2---:R-:W-:-:S13]  /*09b0*/  FSETP.GT.AND P0, PT, R2, R34, PT ;  /* 0x000000220200720b */ /* 0x004fda0003f04000 */
[----:B0-----:R-:W0:Y:S01]  /*09c0*/  @P0 LDC.64 R26, c[0x0][0x390] ;  /* 0x0000e400ff1a0b82 */ /* 0x001e220000000a00 */
[----:B------:R-:W-:-:S05]  /*09d0*/  @P0 IADD3 R30, PT, PT, R4, 0x7, RZ ;  /* 0x00000007041e0810 */ /* 0x000fca0007ffe0ff */
[----:B0-----:R0:W-:Y:S04]  /*09e0*/  @P0 STG.E desc[UR20][R26.64], R30 ;  /* 0x0000001e1a000986 */ /* 0x0011e8000c101914 */
[----:B------:R-:W2:Y:S04]  /*09f0*/  @P0 LDG.E R2, desc[UR20][R20.64] ;  /* 0x0000001414020981 */ /* 0x000ea8000c1e1900 */
[----:B------:R-:W2:Y:S01]  /*0a00*/  LDG.E R19, desc[UR20][R16.64] ;  /* 0x0000001410137981 */ /* 0x000ea2000c1e1900 */
[----:B------:R-:W-:Y:S01]  /*0a10*/  IADD3 R28, PT, PT, R28, 0x10, RZ ;  /* 0x000000101c1c7810 */ /* 0x000fe20007ffe0ff */
[----:B------:R-:W-:Y:S01]  /*0a20*/  VIADD R6, R6, UR6 ;  /* 0x0000000606067c36 */ /* 0x000fe20008000000 */
[----:B------:R-:W-:Y:S01]  /*0a30*/  IADD3 R5, PT, PT, R5, UR6, RZ ;  /* 0x0000000605057c10 */ /* 0x000fe2000fffe0ff */
        /* <DEDUP_REMOVED lines=13> */
[----:B------:R-:W-:-:S02]  /*0b10*/  IADD3 R37, PT, PT, R37, UR6, RZ ;  /* 0x0000000625257c10 */ /* 0x000fc4000fffe0ff */
[----:B--2---:R-:W-:-:S13]  /*0b20*/  FSETP.GT.AND P0, PT, R2, R19, PT ;  /* 0x000000130200720b */ /* 0x004fda0003f04000 */
[----:B------:R-:W2:Y:S01]  /*0b30*/  @P0 LDC.64 R18, c[0x0][0x390] ;  /* 0x0000e400ff120b82 */ /* 0x000ea20000000a00 */
[C---:B-1----:R-:W-:Y:S02]  /*0b40*/  @P0 VIADD R23, R4.reuse, 0x8 ;  /* 0x0000000804170836 */ /* 0x042fe40000000000 */
[----:B------:R-:W-:-:S03]  /*0b50*/  VIADD R4, R4, 0x10 ;  /* 0x0000001004047836 */ /* 0x000fc60000000000 */
[----:B--2---:R0:W-:Y:S04]  /*0b60*/  @P0 STG.E desc[UR20][R18.64], R23 ;  /* 0x0000001712000986 */ /* 0x0041e8000c101914 */
[----:B------:R0:W5:Y:S01]  /*0b70*/  @P0 LDG.E R2, desc[UR20][R16.64] ;  /* 0x0000001410020981 */ /* 0x000162000c1e1900 */
[----:B------:R-:W-:-:S13]  /*0b80*/  ISETP.NE.AND P0, PT, R28, RZ, PT ;  /* 0x000000ff1c00720c */ /* 0x000fda0003f05270 */
[----:B0-----:R-:W-:Y:S05]  /*0b90*/  @P0 BRA `(.L_x_43) ;  /* 0xfffffff400f00947 */ /* 0x001fea000383ffff */
[----:B------:R-:W-:-:S07]  /*0ba0*/  IADD3 R4, PT, PT, R4, -0x7, RZ ;  /* 0xfffffff904047810 */ /* 0x000fce0007ffe0ff */
.L_x_42:
[----:B------:R-:W-:-:S13]  /*0bb0*/  ISETP.NE.AND P0, PT, R3, RZ, PT ;  /* 0x000000ff0300720c */ /* 0x000fda0003f05270 */
[----:B------:R-:W-:Y:S05]  /*0bc0*/  @!P0 EXIT ;  /* 0x000000000000894d */ /* 0x000fea0003800000 */
[----:B------:R-:W-:Y:S02]  /*0bd0*/  ISETP.GE.U32.AND P0, PT, R3, 0x8, PT ;  /* 0x000000080300780c */ /* 0x000fe40003f06070 */
[----:B------:R-:W-:-:S11]  /*0be0*/  LOP3.LUT R3, R0, 0x7, RZ, 0xc0, !PT ;  /* 0x0000000700037812 */ /* 0x000fd600078ec0ff */
[----:B------:R-:W-:Y:S05]  /*0bf0*/  @!P0 BRA `(.L_x_44) ;  /* 0x00000004000c8947 */ /* 0x000fea0003800000 */
[----:B------:R-:W0:Y:S01]  /*0c00*/  LDC.64 R6, c[0x0][0x380] ;  /* 0x0000e000ff067b82 */ /* 0x000e220000000a00 */
[----:B------:R-:W1:Y:S02]  /*0c10*/  LDCU UR4, c[0x0][0x38c] ;  /* 0x00007180ff0477ac */ /* 0x000e640008000800 */
[----:B-1----:R-:W-:-:S04]  /*0c20*/  IMAD R11, R4, UR4, RZ ;  /* 0x00000004040b7c24 */ /* 0x002fc8000f8e02ff */
[----:B0-----:R-:W-:-:S05]  /*0c30*/  IMAD.WIDE.U32 R8, R11, 0x4, R6 ;  /* 0x000000040b087825 */ /* 0x001fca00078e0006 */
[----:B------:R-:W2:Y:S01]  /*0c40*/  LDG.E R5, desc[UR20][R8.64] ;  /* 0x0000001408057981 */ /* 0x000ea2000c1e1900 */
[----:B------:R-:W-:-:S04]  /*0c50*/  VIADD R13, R11, UR4 ;  /* 0x000000040b0d7c36 */ /* 0x000fc80008000000 */
[----:B------:R-:W-:Y:S01]  /*0c60*/  IMAD.WIDE.U32 R10, R13, 0x4, R6 ;  /* 0x000000040d0a7825 */ /* 0x000fe200078e0006 */
[----:B--2--5:R-:W-:-:S13]  /*0c70*/  FSETP.GT.AND P0, PT, R2, R5, PT ;  /* 0x000000050200720b */ /* 0x024fda0003f04000 */
[----:B------:R-:W0:Y:S02]  /*0c80*/  @P0 LDC.64 R14, c[0x0][0x390] ;  /* 0x0000e400ff0e0b82 */ /* 0x000e240000000a00 */
[----:B0-----:R0:W-:Y:S04]  /*0c90*/  @P0 STG.E desc[UR20][R14.64], R4 ;  /* 0x000000040e000986 */ /* 0x0011e8000c101914 */
[----:B------:R-:W2:Y:S04]  /*0ca0*/  @P0 LDG.E R2, desc[UR20][R8.64] ;  /* 0x0000001408020981 */ /* 0x000ea8000c1e1900 */
[----:B------:R-:W2:Y:S01]  /*0cb0*/  LDG.E R5, desc[UR20][R10.64] ;  /* 0x000000140a057981 */ /* 0x000ea2000c1e1900 */
[----:B------:R-:W-:-:S05]  /*0cc0*/  IADD3 R21, PT, PT, R13, UR4, RZ ;  /* 0x000000040d157c10 */ /* 0x000fca000fffe0ff */
[----:B------:R-:W-:Y:S01]  /*0cd0*/  IMAD.WIDE.U32 R12, R21, 0x4, R6 ;  /* 0x00000004150c7825 */ /* 0x000fe200078e0006 */
[----:B--2---:R-:W-:-:S13]  /*0ce0*/  FSETP.GT.AND P0, PT, R2, R5, PT ;  /* 0x000000050200720b */ /* 0x004fda0003f04000 */
[----:B------:R-:W1:Y:S01]  /*0cf0*/  @P0 LDC.64 R16, c[0x0][0x390] ;  /* 0x0000e400ff100b82 */ /* 0x000e620000000a00 */
[----:B------:R-:W-:-:S05]  /*0d00*/  @P0 VIADD R5, R4, 0x1 ;  /* 0x0000000104050836 */ /* 0x000fca0000000000 */
[----:B-1----:R1:W-:Y:S04]  /*0d10*/  @P0 STG.E desc[UR20][R16.64], R5 ;  /* 0x0000000510000986 */ /* 0x0023e8000c101914 */
[----:B------:R-:W2:Y:S04]  /*0d20*/  @P0 LDG.E R2, desc[UR20][R10.64] ;  /* 0x000000140a020981 */ /* 0x000ea8000c1e1900 */
[----:B------:R-:W2:Y:S01]  /*0d30*/  LDG.E R19, desc[UR20][R12.64] ;  /* 0x000000140c137981 */ /* 0x000ea2000c1e1900 */
[----:B------:R-:W-:-:S05]  /*0d40*/  IADD3 R23, PT, PT, R21, UR4, RZ ;  /* 0x0000000415177c10 */ /* 0x000fca000fffe0ff */
[----:B------:R-:W-:Y:S01]  /*0d50*/  IMAD.WIDE.U32 R8, R23, 0x4, R6 ;  /* 0x0000000417087825 */ /* 0x000fe200078e0006 */
[----:B--2---:R-:W-:-:S13]  /*0d60*/  FSETP.GT.AND P0, PT, R2, R19, PT ;  /* 0x000000130200720b */ /* 0x004fda0003f04000 */
[----:B0-----:R-:W0:Y:S01]  /*0d70*/  @P0 LDC.64 R14, c[0x0][0x390] ;  /* 0x0000e400ff0e0b82 */ /* 0x001e220000000a00 */
[----:B------:R-:W-:-:S05]  /*0d80*/  @P0 VIADD R19, R4, 0x2 ;  /* 0x0000000204130836 */ /* 0x000fca0000000000 */
[----:B0-----:R0:W-:Y:S04]  /*0d90*/  @P0 STG.E desc[UR20][R14.64], R19 ;  /* 0x000000130e000986 */ /* 0x0011e8000c101914 */
[----:B------:R-:W2:Y:S04]  /*0da0*/  @P0 LDG.E R2, desc[UR20][R12.64] ;  /* 0x000000140c020981 */ /* 0x000ea8000c1e1900 */
[----:B------:R-:W2:Y:S01]  /*0db0*/  LDG.E R21, desc[UR20][R8.64] ;  /* 0x0000001408157981 */ /* 0x000ea2000c1e1900 */
[----:B------:R-:W-:-:S05]  /*0dc0*/  IADD3 R23, PT, PT, R23, UR4, RZ ;  /* 0x0000000417177c10 */ /* 0x000fca000fffe0ff */
[----:B------:R-:W-:Y:S01]  /*0dd0*/  IMAD.WIDE.U32 R10, R23, 0x4, R6 ;  /* 0x00000004170a7825 */ /* 0x000fe200078e0006 */
[----:B--2---:R-:W-:-:S13]  /*0de0*/  FSETP.GT.AND P0, PT, R2, R21, PT ;  /* 0x000000150200720b */ /* 0x004fda0003f04000 */
[----:B-1----:R-:W1:Y:S01]  /*0df0*/  @P0 LDC.64 R16, c[0x0][0x390] ;  /* 0x0000e400ff100b82 */ /* 0x002e620000000a00 */
        /* <DEDUP_REMOVED lines=20> */
[----:B0-----:R-:W-:-:S05]  /*0f40*/  IADD3 R19, PT, PT, R23, UR4, RZ ;  /* 0x0000000417137c10 */ /* 0x001fca000fffe0ff */
[----:B------:R-:W-:Y:S01]  /*0f50*/  IMAD.WIDE.U32 R6, R19, 0x4, R6 ;  /* 0x0000000413067825 */ /* 0x000fe200078e0006 */
[----:B--2---:R-:W-:-:S13]  /*0f60*/  FSETP.GT.AND P0, PT, R2, R21, PT ;  /* 0x000000150200720b */ /* 0x004fda0003f04000 */
[----:B------:R-:W0:Y:S01]  /*0f70*/  @P0 LDC.64 R10, c[0x0][0x390] ;  /* 0x0000e400ff0a0b82 */ /* 0x000e220000000a00 */
[----:B------:R-:W-:-:S05]  /*0f80*/  @P0 VIADD R15, R4, 0x6 ;  /* 0x00000006040f0836 */ /* 0x000fca0000000000 */
[----:B0-----:R1:W-:Y:S04]  /*0f90*/  @P0 STG.E desc[UR20][R10.64], R15 ;  /* 0x0000000f0a000986 */ /* 0x0013e8000c101914 */
[----:B------:R-:W2:Y:S04]  /*0fa0*/  @P0 LDG.E R2, desc[UR20][R8.64] ;  /* 0x0000001408020981 */ /* 0x000ea8000c1e1900 */
[----:B------:R-:W2:Y:S02]  /*0fb0*/  LDG.E R19, desc[UR20][R6.64] ;  /* 0x0000001406137981 */ /* 0x000ea4000c1e1900 */
[----:B--2---:R-:W-:-:S13]  /*0fc0*/  FSETP.GT.AND P0, PT, R2, R19, PT ;  /* 0x000000130200720b */ /* 0x004fda0003f04000 */
[----:B-1----:R-:W-:Y:S05]  /*0fd0*/  @!P0 BRA `(.L_x_45) ;  /* 0x0000000000108947 */ /* 0x002fea0003800000 */
[----:B------:R-:W0:Y:S01]  /*0fe0*/  LDC.64 R8, c[0x0][0x390] ;  /* 0x0000e400ff087b82 */ /* 0x000e220000000a00 */
[----:B------:R-:W-:-:S05]  /*0ff0*/  IADD3 R5, PT, PT, R4, 0x7, RZ ;  /* 0x0000000704057810 */ /* 0x000fca0007ffe0ff */
[----:B0-----:R0:W-:Y:S04]  /*1000*/  STG.E desc[UR20][R8.64], R5 ;  /* 0x0000000508007986 */ /* 0x0011e8000c101914 */
[----:B------:R0:W5:Y:S02]  /*1010*/  LDG.E R2, desc[UR20][R6.64] ;  /* 0x0000001406027981 */ /* 0x000164000c1e1900 */
.L_x_45:
[----:B------:R-:W-:-:S07]  /*1020*/  VIADD R4, R4, 0x8 ;  /* 0x0000000804047836 */ /* 0x000fce0000000000 */
.L_x_44:
[----:B------:R-:W-:-:S13]  /*1030*/  ISETP.NE.AND P0, PT, R3, RZ, PT ;  /* 0x000000ff0300720c */ /* 0x000fda0003f05270 */
[----:B------:R-:W-:Y:S05]  /*1040*/  @!P0 EXIT ;  /* 0x000000000000894d */ /* 0x000fea0003800000 */
[----:B------:R-:W-:Y:S02]  /*1050*/  ISETP.GE.U32.AND P0, PT, R3, 0x4, PT ;  /* 0x000000040300780c */ /* 0x000fe40003f06070 */
[----:B------:R-:W-:-:S11]  /*1060*/  LOP3.LUT R0, R0, 0x3, RZ, 0xc0, !PT ;  /* 0x0000000300007812 */ /* 0x000fd600078ec0ff */
[----:B------:R-:W-:Y:S05]  /*1070*/  @!P0 BRA `(.L_x_46) ;  /* 0x00000000008c8947 */ /* 0x000fea0003800000 */
[----:B0-----:R-:W0:Y:S01]  /*1080*/  LDC.64 R6, c[0x0][0x380] ;  /* 0x0000e000ff067b82 */ /* 0x001e220000000a00 */
[----:B------:R-:W1:Y:S02]  /*1090*/  LDCU UR4, c[0x0][0x38c] ;  /* 0x00007180ff0477ac */ /* 0x000e640008000800 */
[----:B-1----:R-:W-:-:S04]  /*10a0*/  IMAD R5, R4, UR4, RZ ;  /* 0x0000000404057c24 */ /* 0x002fc8000f8e02ff */
[----:B0-----:R-:W-:-:S05]  /*10b0*/  IMAD.WIDE.U32 R8, R5, 0x4, R6 ;  /* 0x0000000405087825 */ /* 0x001fca00078e0006 */
[----:B------:R-:W2:Y:S01]  /*10c0*/  LDG.E R3, desc[UR20][R8.64] ;  /* 0x0000001408037981 */ /* 0x000ea2000c1e1900 */
[----:B------:R-:W-:-:S05]  /*10d0*/  IADD3 R5, PT, PT, R5, UR4, RZ ;  /* 0x0000000405057c10 */ /* 0x000fca000fffe0ff */
[----:B------:R-:W-:Y:S01]  /*10e0*/  IMAD.WIDE.U32 R10, R5, 0x4, R6 ;  /* 0x00000004050a7825 */ /* 0x000fe200078e0006 */
[----:B--2--5:R-:W-:-:S13]  /*10f0*/  FSETP.GT.AND P0, PT, R2, R3, PT ;  /* 0x000000030200720b */ /* 0x024fda0003f04000 */
[----:B------:R-:W0:Y:S02]  /*1100*/  @P0 LDC.64 R14, c[0x0][0x390] ;  /* 0x0000e400ff0e0b82 */ /* 0x000e240000000a00 */
[----:B0-----:R0:W-:Y:S04]  /*1110*/  @P0 STG.E desc[UR20][R14.64], R4 ;  /* 0x000000040e000986 */ /* 0x0011e8000c101914 */
[----:B------:R-:W2:Y:S04]  /*1120*/  @P0 LDG.E R2, desc[UR20][R8.64] ;  /* 0x0000001408020981 */ /* 0x000ea8000c1e1900 */
[----:B------:R-:W2:Y:S01]  /*1130*/  LDG.E R3, desc[UR20][R10.64] ;  /* 0x000000140a037981 */ /* 0x000ea2000c1e1900 */
[----:B------:R-:W-:-:S04]  /*1140*/  VIADD R5, R5, UR4 ;  /* 0x0000000405057c36 */ /* 0x000fc80008000000 */
[----:B------:R-:W-:Y:S01]  /*1150*/  IMAD.WIDE.U32 R12, R5, 0x4, R6 ;  /* 0x00000004050c7825 */ /* 0x000fe200078e0006 */
[----:B--2---:R-:W-:-:S13]  /*1160*/  FSETP.GT.AND P0, PT, R2, R3, PT ;  /* 0x000000030200720b */ /* 0x004fda0003f04000 */
[----:B------:R-:W1:Y:S01]  /*1170*/  @P0 LDC.64 R16, c[0x0][0x390] ;  /* 0x0000e400ff100b82 */ /* 0x000e620000000a00 */
[----:B------:R-:W-:-:S05]  /*1180*/  @P0 IADD3 R19, PT, PT, R4, 0x1, RZ ;  /* 0x0000000104130810 */ /* 0x000fca0007ffe0ff */
[----:B-1----:R0:W-:Y:S04]  /*1190*/  @P0 STG.E desc[UR20][R16.64], R19 ;  /* 0x0000001310000986 */ /* 0x0021e8000c101914 */
[----:B------:R-:W2:Y:S04]  /*11a0*/  @P0 LDG.E R2, desc[UR20][R10.64] ;  /* 0x000000140a020981 */ /* 0x000ea8000c1e1900 */
[----:B------:R-:W2:Y:S02]  /*11b0*/  LDG.E R3, desc[UR20][R12.64] ;  /* 0x000000140c037981 */ /* 0x000ea4000c1e1900 */
[----:B--2---:R-:W-:Y:S01]  /*11c0*/  FSETP.GT.AND P0, PT, R2, R3, PT ;  /* 0x000000030200720b */ /* 0x004fe20003f04000 */
[----:B------:R-:W-:-:S04]  /*11d0*/  VIADD R3, R5, UR4 ;  /* 0x0000000405037c36 */ /* 0x000fc80008000000 */
[----:B------:R-:W-:-:S08]  /*11e0*/  IMAD.WIDE.U32 R6, R3, 0x4, R6 ;  /* 0x0000000403067825 */ /* 0x000fd000078e0006 */
[----:B------:R-:W1:Y:S01]  /*11f0*/  @P0 LDC.64 R8, c[0x0][0x390] ;  /* 0x0000e400ff080b82 */ /* 0x000e620000000a00 */
[----:B------:R-:W-:-:S05]  /*1200*/  @P0 IADD3 R5, PT, PT, R4, 0x2, RZ ;  /* 0x0000000204050810 */ /* 0x000fca0007ffe0ff */
[----:B-1----:R0:W-:Y:S04]  /*1210*/  @P0 STG.E desc[UR20][R8.64], R5 ;  /* 0x0000000508000986 */ /* 0x0021e8000c101914 */
[----:B------:R-:W2:Y:S04]  /*1220*/  @P0 LDG.E R2, desc[UR20][R12.64] ;  /* 0x000000140c020981 */ /* 0x000ea8000c1e1900 */
[----:B------:R-:W2:Y:S02]  /*1230*/  LDG.E R3, desc[UR20][R6.64] ;  /* 0x0000001406037981 */ /* 0x000ea4000c1e1900 */
[----:B--2---:R-:W-:-:S13]  /*1240*/  FSETP.GT.AND P0, PT, R2, R3, PT ;  /* 0x000000030200720b */ /* 0x004fda0003f04000 */
[----:B0-----:R-:W-:Y:S05]  /*1250*/  @!P0 BRA `(.L_x_47) ;  /* 0x0000000000108947 */ /* 0x001fea0003800000 */
[----:B------:R-:W0:Y:S01]  /*1260*/  LDC.64 R8, c[0x0][0x390] ;  /* 0x0000e400ff087b82 */ /* 0x000e220000000a00 */
[----:B------:R-:W-:-:S05]  /*1270*/  VIADD R3, R4, 0x3 ;  /* 0x0000000304037836 */ /* 0x000fca0000000000 */
[----:B0-----:R0:W-:Y:S04]  /*1280*/  STG.E desc[UR20][R8.64], R3 ;  /* 0x0000000308007986 */ /* 0x0011e8000c101914 */
[----:B------:R0:W5:Y:S02]  /*1290*/  LDG.E R2, desc[UR20][R6.64] ;  /* 0x0000001406027981 */ /* 0x000164000c1e1900 */
.L_x_47:
[----:B------:R-:W-:-:S07]  /*12a0*/  IADD3 R4, PT, PT, R4, 0x4, RZ ;  /* 0x0000000404047810 */ /* 0x000fce0007ffe0ff */
.L_x_46:
[----:B------:R-:W-:-:S13]  /*12b0*/  ISETP.NE.AND P0, PT, R0, RZ, PT ;  /* 0x000000ff0000720c */ /* 0x000fda0003f05270 */
[----:B------:R-:W-:Y:S05]  /*12c0*/  @!P0 EXIT ;  /* 0x000000000000894d */ /* 0x000fea0003800000 */
[----:B------:R-:W1:Y:S01]  /*12d0*/  LDC R12, c[0x0][0x38c] ;  /* 0x0000e300ff0c7b82 */ /* 0x000e620000000800 */
[----:B------:R-:W2:Y:S01]  /*12e0*/  LDCU UR4, c[0x0][0x38c] ;  /* 0x00007180ff0477ac */ /* 0x000ea20008000800 */
[----:B------:R-:W-:-:S06]  /*12f0*/  IMAD.MOV R0, RZ, RZ, -R0 ;  /* 0x000000ffff007224 */ /* 0x000fcc00078e0a00 */
[----:B0-----:R-:W0:Y:S01]  /*1300*/  LDC.64 R8, c[0x0][0x380] ;  /* 0x0000e000ff087b82 */ /* 0x001e220000000a00 */
[----:B--2---:R-:W-:-:S07]  /*1310*/  IMAD R3, R4, UR4, RZ ;  /* 0x0000000404037c24 */ /* 0x004fce000f8e02ff */
.L_x_48:
[----:B0-----:R-:W-:-:S05]  /*1320*/  IMAD.WIDE.U32 R6, R3, 0x4, R8 ;  /* 0x0000000403067825 */ /* 0x001fca00078e0008 */
[----:B------:R-:W2:Y:S01]  /*1330*/  LDG.E R5, desc[UR20][R6.64] ;  /* 0x0000001406057981 */ /* 0x000ea2000c1e1900 */
[----:B------:R-:W-:Y:S01]  /*1340*/  IADD3 R0, PT, PT, R0, 0x1, RZ ;  /* 0x0000000100007810 */ /* 0x000fe20007ffe0ff */
[----:B-1----:R-:W-:Y:S01]  /*1350*/  IMAD.IADD R3, R3, 0x1, R12 ;  /* 0x0000000103037824 */ /* 0x002fe200078e020c */
[----:B--2--5:R-:W-:-:S13]  /*1360*/  FSETP.GT.AND P0, PT, R2, R5, PT ;  /* 0x000000050200720b */ /* 0x024fda0003f04000 */
[----:B------:R-:W0:Y:S02]  /*1370*/  @P0 LDC.64 R10, c[0x0][0x390] ;  /* 0x0000e400ff0a0b82 */ /* 0x000e240000000a00 */
[----:B0-----:R0:W-:Y:S04]  /*1380*/  @P0 STG.E desc[UR20][R10.64], R4 ;  /* 0x000000040a000986 */ /* 0x0011e8000c101914 */
[----:B------:R2:W5:Y:S01]  /*1390*/  @P0 LDG.E R2, desc[UR20][R6.64] ;  /* 0x0000001406020981 */ /* 0x000562000c1e1900 */
[----:B------:R-:W-:Y:S02]  /*13a0*/  ISETP.NE.AND P0, PT, R0, RZ, PT ;  /* 0x000000ff0000720c */ /* 0x000fe40003f05270 */
[----:B0-----:R-:W-:-:S11]  /*13b0*/  IADD3 R4, PT, PT, R4, 0x1, RZ ;  /* 0x0000000104047810 */ /* 0x001fd60007ffe0ff */
[----:B--2---:R-:W-:Y:S05]  /*13c0*/  @P0 BRA `(.L_x_48) ;  /* 0xfffffffc00d40947 */ /* 0x004fea000383ffff */
[----:B------:R-:W-:Y:S05]  /*13d0*/  EXIT ;  /* 0x000000000000794d */ /* 0x000fea0003800000 */
.L_x_49:
        /* <DEDUP_REMOVED lines=10> */
.L_x_74:


//--------------------- .text._Z7gpuInitiPfPiP17curandStateXORWOW --------------------------
	.section	.text._Z7gpuInitiPfPiP17curandStateXORWOW,"ax",@progbits
	.align	128
        .global         _Z7gpuInitiPfPiP17curandStateXORWOW
        .type           _Z7gpuInitiPfPiP17curandStateXORWOW,@function
        .size           _Z7gpuInitiPfPiP17curandStateXORWOW,(.L_x_75 - _Z7gpuInitiPfPiP17curandStateXORWOW)
        .other          _Z7gpuInitiPfPiP17curandStateXORWOW,@"STO_CUDA_ENTRY STV_DEFAULT"
_Z7gpuInitiPfPiP17curandStateXORWOW:
.text._Z7gpuInitiPfPiP17curandStateXORWOW:
[----:B------:R-:W-:Y:S01]  /*0000*/  LDC R1, c[0x0][0x37c] ;  /* 0x0000df00ff017b82 */ /* 0x000fe20000000800 */
[----:B------:R-:W0:Y:S01]  /*0010*/  S2R R9, SR_TID.X ;  /* 0x0000000000097919 */ /* 0x000e220000002100 */
[----:B------:R-:W1:Y:S01]  /*0020*/  LDCU UR4, c[0x0][0x380] ;  /* 0x00007000ff0477ac */ /* 0x000e620008000800 */
[----:B------:R-:W-:Y:S01]  /*0030*/  BSSY.RECONVERGENT B0, `(.L_x_50) ;  /* 0x0000027000007945 */ /* 0x000fe20003800200 */
[----:B------:R-:W1:Y:S01]  /*0040*/  S2R R0, SR_CTAID.X ;  /* 0x0000000000007919 */ /* 0x000e620000002500 */
[----:B------:R-:W2:Y:S01]  /*0050*/  LDCU UR6, c[0x0][0x360] ;  /* 0x00006c00ff0677ac */ /* 0x000ea20008000800 */
[----:B0-----:R-:W-:Y:S01]  /*0060*/  ISETP.NE.AND P0, PT, R9, RZ, PT ;  /* 0x000000ff0900720c */ /* 0x001fe20003f05270 */
[----:B-1----:R-:W-:-:S04]  /*0070*/  IMAD R7, R0, UR4, R9 ;  /* 0x0000000400077c24 */ /* 0x002fc8000f8e0209 */
[C---:B------:R-:W-:Y:S01]  /*0080*/  VIADD R6, R7.reuse, UR4 ;  /* 0x0000000407067c36 */ /* 0x040fe20008000000 */
[----:B------:R-:W0:Y:S04]  /*0090*/  LDCU.64 UR4, c[0x0][0x358] ;  /* 0x00006b00ff0477ac */ /* 0x000e280008000a00 */
[----:B------:R-:W-:-:S13]  /*00a0*/  ISETP.GE.U32.AND P1, PT, R7, R6, PT ;  /* 0x000000060700720c */ /* 0x000fda0003f26070 */
[----:B--2---:R-:W-:Y:S05]  /*00b0*/  @P1 BRA `(.L_x_51) ;  /* 0x0000000000781947 */ /* 0x004fea0003800000 */
[----:B------:R-:W1:Y:S01]  /*00c0*/  LDC.64 R4, c[0x0][0x398] ;  /* 0x0000e600ff047b82 */ /* 0x000e620000000a00 */
[----:B------:R-:W-:-:S07]  /*00d0*/  IMAD R9, R0, UR6, R9 ;  /* 0x0000000600097c24 */ /* 0x000fce000f8e0209 */
[----:B------:R-:W2:Y:S01]  /*00e0*/  LDC.64 R2, c[0x0][0x388] ;  /* 0x0000e200ff027b82 */ /* 0x000ea20000000a00 */
[----:B-1----:R-:W-:-:S07]  /*00f0*/  IMAD.WIDE.U32 R4, R9, 0x30, R4 ;  /* 0x0000003009047825 */ /* 0x002fce00078e0004 */
.L_x_52:
[----:B01----:R-:W3:Y:S04]  /*0100*/  LDG.E.64 R12, desc[UR4][R4.64] ;  /* 0x00000004040c7981 */ /* 0x003ee8000c1e1b00 */
[----:B------:R-:W4:Y:S04]  /*0110*/  LDG.E.64 R8, desc[UR4][R4.64+0x10] ;  /* 0x0000100404087981 */ /* 0x000f28000c1e1b00 */
[----:B------:R-:W5:Y:S01]  /*0120*/  LDG.E.64 R10, desc[UR4][R4.64+0x8] ;  /* 0x00000804040a7981 */ /* 0x000f62000c1e1b00 */
[----:B---3--:R-:W-:Y:S01]  /*0130*/  SHF.R.U32.HI R14, RZ, 0x2, R13 ;  /* 0x00000002ff0e7819 */ /* 0x008fe2000001160d */
[----:B------:R-:W-:-:S03]  /*0140*/  VIADD R12, R12, 0x587c5 ;  /* 0x000587c50c0c7836 */ /* 0x000fc60000000000 */
[----:B------:R-:W-:Y:S01]  /*0150*/  LOP3.LUT R14, R14, R13, RZ, 0x3c, !PT ;  /* 0x0000000d0e0e7212 */ /* 0x000fe200078e3cff */
[----:B----4-:R-:W-:Y:S02]  /*0160*/  IMAD.SHL.U32 R13, R9, 0x10, RZ ;  /* 0x00000010090d7824 */ /* 0x010fe400078e00ff */
[----:B------:R-:W-:Y:S01]  /*0170*/  IMAD.MOV.U32 R21, RZ, RZ, R8 ;  /* 0x000000ffff157224 */ /* 0x000fe200078e0008 */
[----:B------:R-:W-:Y:S01]  /*0180*/  SHF.L.U32 R15, R14, 0x1, RZ ;  /* 0x000000010e0f7819 */ /* 0x000fe200000006ff */
[----:B-----5:R-:W-:-:S03]  /*0190*/  IMAD.MOV.U32 R20, RZ, RZ, R11 ;  /* 0x000000ffff147224 */ /* 0x020fc600078e000b */
[----:B------:R-:W-:Y:S02]  /*01a0*/  LOP3.LUT R14, R14, R15, R13, 0x96, !PT ;  /* 0x0000000f0e0e7212 */ /* 0x000fe400078e960d */
[----:B------:R-:W-:Y:S01]  /*01b0*/  MOV R13, R10 ;  /* 0x0000000a000d7202 */ /* 0x000fe20000000f00 */
[----:B------:R1:W-:Y:S01]  /*01c0*/  STG.E.64 desc[UR4][R4.64+0x8], R20 ;  /* 0x0000081404007986 */ /* 0x0003e2000c101b04 */
[-C--:B------:R-:W-:Y:S02]  /*01d0*/  LOP3.LUT R15, R14, R9.reuse, RZ, 0x3c, !PT ;  /* 0x000000090e0f7212 */ /* 0x080fe400078e3cff */
[----:B------:R-:W-:Y:S01]  /*01e0*/  MOV R14, R9 ;  /* 0x00000009000e7202 */ /* 0x000fe20000000f00 */
[----:B--2---:R-:W-:Y:S01]  /*01f0*/  IMAD.WIDE.U32 R8, R7, 0x4, R2 ;  /* 0x0000000407087825 */ /* 0x004fe200078e0002 */
[----:B------:R-:W-:Y:S01]  /*0200*/  IADD3 R18, PT, PT, R15, R12, RZ ;  /* 0x0000000c0f127210 */ /* 0x000fe20007ffe0ff */
[----:B------:R1:W-:Y:S02]  /*0210*/  STG.E.64 desc[UR4][R4.64], R12 ;  /* 0x0000000c04007986 */ /* 0x0003e4000c101b04 */
[----:B------:R-:W-:Y:S01]  /*0220*/  VIADD R7, R7, UR6 ;  /* 0x0000000607077c36 */ /* 0x000fe20008000000 */
[----:B------:R-:W0:Y:S01]  /*0230*/  I2F.F64.U32 R16, R18 ;  /* 0x0000001200107312 */ /* 0x000e220000201800 */
[----:B------:R1:W-:Y:S03]  /*0240*/  STG.E.64 desc[UR4][R4.64+0x10], R14 ;  /* 0x0000100e04007986 */ /* 0x0003e6000c101b04 */
[----:B------:R-:W-:Y:S01]  /*0250*/  ISETP.GE.U32.AND P1, PT, R7, R6, PT ;  /* 0x000000060700720c */ /* 0x000fe20003f26070 */
[----:B0-----:R-:W-:-:S10]  /*0260*/  DMUL R16, R16, 2.3283064365386962891e-10 ;  /* 0x3df0000010107828 */ /* 0x001fd40000000000 */
[----:B------:R-:W0:Y:S02]  /*0270*/  F2F.F32.F64 R17, R16 ;  /* 0x0000001000117310 */ /* 0x000e240000301000 */
[----:B0-----:R1:W-:Y:S01]  /*0280*/  STG.E desc[UR4][R8.64], R17 ;  /* 0x0000001108007986 */ /* 0x0013e2000c101904 */
[----:B------:R-:W-:Y:S05]  /*0290*/  @!P1 BRA `(.L_x_52) ;  /* 0xfffffffc00989947 */ /* 0x000fea000383ffff */
.L_x_51:
[----:B0-----:R-:W-:Y:S05]  /*02a0*/  BSYNC.RECONVERGENT B0 ;  /* 0x0000000000007941 */ /* 0x001fea0003800200 */
.L_x_50:
[----:B------:R-:W-:Y:S05]  /*02b0*/  @P0 EXIT ;  /* 0x000000000000094d */ /* 0x000fea0003800000 */
[----:B------:R-:W0:Y:S02]  /*02c0*/  LDC.64 R2, c[0x0][0x390] ;  /* 0x0000e400ff027b82 */ /* 0x000e240000000a00 */
[----:B0-----:R-:W-:-:S05]  /*02d0*/  IMAD.WIDE.U32 R2, R0, 0x4, R2 ;  /* 0x0000000400027825 */ /* 0x001fca00078e0002 */
[----:B------:R-:W-:Y:S01]  /*02e0*/  STG.E desc[UR4][R2.64], R0 ;  /* 0x0000000002007986 */ /* 0x000fe2000c101904 */
[----:B------:R-:W-:Y:S05]  /*02f0*/  EXIT ;  /* 0x000000000000794d */ /* 0x000fea0003800000 */
.L_x_53:
        /* <DEDUP_REMOVED lines=16> */
.L_x_75:


//--------------------- .text._Z12setup_kernelP17curandStateXORWOWS0_i --------------------------
	.section	.text._Z12setup_kernelP17curandStateXORWOWS0_i,"ax",@progbits
	.align	128
        .global         _Z12setup_kernelP17curandStateXORWOWS0_i
        .type           _Z12setup_kernelP17curandStateXORWOWS0_i,@function
        .size           _Z12setup_kernelP17curandStateXORWOWS0_i,(.L_x_76 - _Z12setup_kernelP17curandStateXORWOWS0_i)
        .other          _Z12setup_kernelP17curandStateXORWOWS0_i,@"STO_CUDA_ENTRY STV_DEFAULT"
_Z12setup_kernelP17curandStateXORWOWS0_i:
.text._Z12setup_kernelP17curandStateXORWOWS0_i:
[----:B------:R-:W-:Y:S01]  /*0000*/  LDC R1, c[0x0][0x37c] ;  /* 0x0000df00ff017b82 */ /* 0x000fe20000000800 */
[----:B------:R-:W0:Y:S01]  /*0010*/  S2R R0, SR_TID.X ;  /* 0x0000000000007919 */ /* 0x000e220000002100 */
[----:B------:R-:W1:Y:S06]  /*0020*/  LDCU UR5, c[0x0][0x390] ;  /* 0x00007200ff0577ac */ /* 0x000e6c0008000800 */
[----:B------:R-:W2:Y:S01]  /*0030*/  LDC.64 R8, c[0x0][0x380] ;  /* 0x0000e000ff087b82 */ /* 0x000ea20000000a00 */
[----:B------:R-:W-:Y:S01]  /*0040*/  BSSY.RECONVERGENT B0, `(.L_x_54) ;  /* 0x00000eb000007945 */ /* 0x000fe20003800200 */
[----:B------:R-:W0:Y:S01]  /*0050*/  S2R R13, SR_CTAID.X ;  /* 0x00000000000d7919 */ /* 0x000e220000002500 */
[----:B------:R-:W0:Y:S01]  /*0060*/  LDCU UR8, c[0x0][0x360] ;  /* 0x00006c00ff0877ac */ /* 0x000e220008000800 */
[----:B------:R-:W3:Y:S01]  /*0070*/  LDCU.64 UR10, c[0x0][0x358] ;  /* 0x00006b00ff0a77ac */ /* 0x000ee20008000a00 */
[----:B-1----:R-:W-:-:S02]  /*0080*/  ULOP3.LUT UR4, UR5, 0xaad26b49, URZ, 0x3c, !UPT ;  /* 0xaad26b4905047892 */ /* 0x002fc4000f8e3cff */
[----:B------:R-:W-:Y:S02]  /*0090*/  UISETP.GT.AND UP0, UPT, UR5, -0x1, UPT ;  /* 0xffffffff0500788c */ /* 0x000fe4000bf04270 */
[----:B------:R-:W-:Y:S01]  /*00a0*/  UIMAD UR4, UR4, 0x4182bed5, URZ ;  /* 0x4182bed5040478a4 */ /* 0x000fe2000f8e02ff */
[----:B------:R-:W-:Y:S02]  /*00b0*/  UMOV UR5, 0xd991eb4f ;  /* 0xd991eb4f00057882 */ /* 0x000fe40000000000 */
[----:B------:R-:W-:Y:S02]  /*00c0*/  USEL UR5, UR5, 0x8bf16996, UP0 ;  /* 0x8bf1699605057887 */ /* 0x000fe40008000000 */
[----:B------:R-:W-:Y:S02]  /*00d0*/  UIADD3 UR7, UPT, UPT, UR4, 0x75bcd15, URZ ;  /* 0x075bcd1504077890 */ /* 0x000fe4000fffe0ff */
[----:B------:R-:W-:Y:S02]  /*00e0*/  UIADD3 UR6, UPT, UPT, UR5, 0x64f0c9, UR4 ;  /* 0x0064f0c905067890 */ /* 0x000fe4000fffe004 */
[----:B------:R-:W-:-:S02]  /*00f0*/  UIADD3 UR9, UPT, UPT, UR5, 0x1f123bb5, URZ ;  /* 0x1f123bb505097890 */ /* 0x000fc4000fffe0ff */
[----:B------:R-:W-:Y:S01]  /*0100*/  ULOP3.LUT UR5, UR5, 0x5491333, URZ, 0x3c, !UPT ;  /* 0x0549133305057892 */ /* 0x000fe2000f8e3cff */
[----:B0-----:R-:W-:Y:S01]  /*0110*/  IMAD R15, R13, UR8, R0 ;  /* 0x000000080d0f7c24 */ /* 0x001fe2000f8e0200 */
[----:B------:R-:W-:Y:S01]  /*0120*/  ULOP3.LUT UR8, UR4, 0x159a55e5, URZ, 0x3c, !UPT ;  /* 0x159a55e504087892 */ /* 0x000fe2000f8e3cff */
[----:B------:R-:W-:Y:S01]  /*0130*/  IMAD.U32 R5, RZ, RZ, UR7 ;  /* 0x00000007ff057e24 */ /* 0x000fe2000f8e00ff */
[----:B------:R-:W-:Y:S01]  /*0140*/  UIADD3 UR4, UPT, UPT, UR4, 0x583f19, URZ ;  /* 0x00583f1904047890 */ /* 0x000fe2000fffe0ff */
[C---:B--2---:R-:W-:Y:S01]  /*0150*/  IMAD.WIDE R8, R15.reuse, 0x30, R8 ;  /* 0x000000300f087825 */ /* 0x044fe200078e0208 */
[----:B------:R-:W-:-:S03]  /*0160*/  ISETP.NE.AND P0, PT, R15, RZ, PT ;  /* 0x000000ff0f00720c */ /* 0x000fc60003f05270 */
[----:B------:R-:W-:Y:S02]  /*0170*/  IMAD.U32 R4, RZ, RZ, UR6 ;  /* 0x00000006ff047e24 */ /* 0x000fe4000f8e00ff */
[----:B------:R-:W-:Y:S02]  /*0180*/  IMAD.U32 R2, RZ, RZ, UR8 ;  /* 0x00000008ff027e24 */ /* 0x000fe4000f8e00ff */
[----:B------:R-:W-:Y:S01]  /*0190*/  IMAD.U32 R3, RZ, RZ, UR9 ;  /* 0x00000009ff037e24 */ /* 0x000fe2000f8e00ff */
[----:B---3--:R0:W-:Y:S01]  /*01a0*/  STG.E.64 desc[UR10][R8.64], R4 ;  /* 0x0000000408007986 */ /* 0x0081e2000c101b0a */
[----:B------:R-:W-:Y:S02]  /*01b0*/  IMAD.U32 R7, RZ, RZ, UR4 ;  /* 0x00000004ff077e24 */ /* 0x000fe4000f8e00ff */
[----:B------:R-:W-:Y:S01]  /*01c0*/  IMAD.U32 R6, RZ, RZ, UR5 ;  /* 0x00000005ff067e24 */ /* 0x000fe2000f8e00ff */
[----:B------:R0:W-:Y:S04]  /*01d0*/  STG.E.64 desc[UR10][R8.64+0x8], R2 ;  /* 0x0000080208007986 */ /* 0x0001e8000c101b0a */
[----:B------:R0:W-:Y:S01]  /*01e0*/  STG.E.64 desc[UR10][R8.64+0x10], R6 ;  /* 0x0000100608007986 */ /* 0x0001e2000c101b0a */
[----:B------:R-:W-:Y:S05]  /*01f0*/  @!P0 BRA `(.L_x_55) ;  /* 0x0000000c003c8947 */ /* 0x000fea0003800000 */
[----:B------:R-:W-:Y:S01]  /*0200*/  SHF.R.S32.HI R12, RZ, 0x1f, R15 ;  /* 0x0000001fff0c7819 */ /* 0x000fe2000001140f */
[----:B------:R-:W-:-:S07]  /*0210*/  IMAD.MOV.U32 R14, RZ, RZ, RZ ;  /* 0x000000ffff0e7224 */ /* 0x000fce00078e00ff */
.L_x_61:
[----:B------:R-:W-:Y:S01]  /*0220*/  LOP3.LUT R16, R15, 0x3, RZ, 0xc0, !PT ;  /* 0x000000030f107812 */ /* 0x000fe200078ec0ff */
[----:B------:R-:W-:Y:S03]  /*0230*/  BSSY.RECONVERGENT B1, `(.L_x_56) ;  /* 0x00000c5000017945 */ /* 0x000fe60003800200 */
[----:B------:R-:W-:-:S04]  /*0240*/  ISETP.NE.U32.AND P0, PT, R16, RZ, PT ;  /* 0x000000ff1000720c */ /* 0x000fc80003f05070 */
[----:B------:R-:W-:-:S13]  /*0250*/  ISETP.NE.AND.EX P0, PT, RZ, RZ, PT, P0 ;  /* 0x000000ffff00720c */ /* 0x000fda0003f05300 */
[----:B-1----:R-:W-:Y:S05]  /*0260*/  @!P0 BRA `(.L_x_57) ;  /* 0x0000000c00048947 */ /* 0x002fea0003800000 */
[----:B0-----:R-:W0:Y:S01]  /*0270*/  LDC.64 R6, c[0x4][RZ] ;  /* 0x01000000ff067b82 */ /* 0x001e220000000a00 */
[----:B------:R-:W-:Y:S02]  /*0280*/  IMAD.MOV.U32 R17, RZ, RZ, RZ ;  /* 0x000000ffff117224 */ /* 0x000fe400078e00ff */
[----:B0-----:R-:W-:-:S07]  /*0290*/  IMAD.WIDE.U32 R6, R14, 0xc80, R6 ;  /* 0x00000c800e067825 */ /* 0x001fce00078e0006 */
.L_x_60:
[----:B-1----:R-:W-:Y:S01]  /*02a0*/  IMAD.MOV.U32 R19, RZ, RZ, RZ ;  /* 0x000000ffff137224 */ /* 0x002fe200078e00ff */
[----:B------:R-:W-:Y:S01]  /*02b0*/  CS2R R4, SRZ ;  /* 0x0000000000047805 */ /* 0x000fe2000001ff00 */
[----:B------:R-:W-:Y:S01]  /*02c0*/  IMAD.MOV.U32 R21, RZ, RZ, RZ ;  /* 0x000000ffff157224 */ /* 0x000fe200078e00ff */
[----:B------:R-:W-:-:S07]  /*02d0*/  CS2R R2, SRZ ;  /* 0x0000000000027805 */ /* 0x000fce000001ff00 */
.L_x_59:
[----:B------:R-:W-:-:S05]  /*02e0*/  IMAD.WIDE.U32 R10, R21, 0x4, R8 ;  /* 0x00000004150a7825 */ /* 0x000fca00078e0008 */
[----:B------:R0:W5:Y:S01]  /*02f0*/  LDG.E R18, desc[UR10][R10.64+0x4] ;  /* 0x0000040a0a127981 */ /* 0x000162000c1e1900 */
[----:B------:R-:W-:Y:S02]  /*0300*/  IMAD.SHL.U32 R20, R21, 0x20, RZ ;  /* 0x0000002015147824 */ /* 0x000fe400078e00ff */
[----:B------:R-:W-:-:S07]  /*0310*/  IMAD.MOV.U32 R23, RZ, RZ, RZ ;  /* 0x000000ffff177224 */ /* 0x000fce00078e00ff */
.L_x_58:
[----:B-----5:R-:W-:Y:S01]  /*0320*/  SHF.R.U32.HI R24, RZ, R23, R18 ;  /* 0x00000017ff187219 */ /* 0x020fe20000011612 */
[----:B0-----:R-:W-:-:S03]  /*0330*/  IMAD.IADD R10, R20, 0x1, R23 ;  /* 0x00000001140a7824 */ /* 0x001fc600078e0217 */
[----:B------:R-:W-:-:S04]  /*0340*/  LOP3.LUT R11, R24, 0x1, RZ, 0xc0, !PT ;  /* 0x00000001180b7812 */ /* 0x000fc800078ec0ff */
[----:B------:R-:W-:Y:S01]  /*0350*/  ISETP.NE.U32.AND P0, PT, R11, 0x1, PT ;  /* 0x000000010b00780c */ /* 0x000fe20003f05070 */
[----:B------:R-:W-:-:S03]  /*0360*/  IMAD R11, R10, 0x5, RZ ;  /* 0x000000050a0b7824 */ /* 0x000fc600078e02ff */
[----:B------:R-:W-:Y:S01]  /*0370*/  R2P PR, R24, 0x7e ;  /* 0x0000007e18007804 */ /* 0x000fe20000000000 */
[----:B------:R-:W-:-:S08]  /*0380*/  IMAD.WIDE.U32 R10, R11, 0x4, R6 ;  /* 0x000000040b0a7825 */ /* 0x000fd000078e0006 */
[----:B------:R-:W2:Y:S04]  /*0390*/  @!P0 LDG.E R26, desc[UR10][R10.64+0x10] ;  /* 0x0000100a0a1a8981 */ /* 0x000ea8000c1e1900 */
[----:B------:R-:W3:Y:S04]  /*03a0*/  @P1 LDG.E R28, desc[UR10][R10.64+0x24] ;  /* 0x0000240a0a1c1981 */ /* 0x000ee8000c1e1900 */
[----:B------:R-:W4:Y:S04]  /*03b0*/  @!P0 LDG.E R22, desc[UR10][R10.64] ;  /* 0x0000000a0a168981 */ /* 0x000f28000c1e1900 */
[----:B------:R-:W4:Y:S04]  /*03c0*/  @P2 LDG.E R25, desc[UR10][R10.64+0x38] ;  /* 0x0000380a0a192981 */ /* 0x000f28000c1e1900 */
[----:B------:R-:W4:Y:S01]  /*03d0*/  @P1 LDG.E R27, desc[UR10][R10.64+0x20] ;  /* 0x0000200a0a1b1981 */ /* 0x000f22000c1e1900 */
[----:B--2---:R-:W-:-:S03]  /*03e0*/  @!P0 LOP3.LUT R5, R5, R26, RZ, 0x3c, !PT ;  /* 0x0000001a05058212 */ /* 0x004fc600078e3cff */
[----:B------:R-:W2:Y:S01]  /*03f0*/  @P3 LDG.E R26, desc[UR10][R10.64+0x4c] ;  /* 0x00004c0a0a1a3981 */ /* 0x000ea2000c1e1900 */
[----:B---3--:R-:W-:-:S03]  /*0400*/  @P1 LOP3.LUT R5, R5, R28, RZ, 0x3c, !PT ;  /* 0x0000001c05051212 */ /* 0x008fc600078e3cff */
[----:B------:R-:W3:Y:S01]  /*0410*/  @P4 LDG.E R28, desc[UR10][R10.64+0x60] ;  /* 0x0000600a0a1c4981 */ /* 0x000ee2000c1e1900 */
[----:B----4-:R-:W-:-:S03]  /*0420*/  @!P0 LOP3.LUT R19, R19, R22, RZ, 0x3c, !PT ;  /* 0x0000001613138212 */ /* 0x010fc600078e3cff */
[----:B------:R-:W4:Y:S01]  /*0430*/  @!P0 LDG.E R22, desc[UR10][R10.64+0x8] ;  /* 0x0000080a0a168981 */ /* 0x000f22000c1e1900 */
[----:B------:R-:W-:-:S03]  /*0440*/  @P2 LOP3.LUT R5, R5, R25, RZ, 0x3c, !PT ;  /* 0x0000001905052212 */ /* 0x000fc600078e3cff */
[----:B------:R-:W3:Y:S01]  /*0450*/  @!P0 LDG.E R25, desc[UR10][R10.64+0x4] ;  /* 0x0000040a0a198981 */ /* 0x000ee2000c1e1900 */
[----:B--2---:R-:W-:-:S03]  /*0460*/  @P3 LOP3.LUT R5, R5, R26, RZ, 0x3c, !PT ;  /* 0x0000001a05053212 */ /* 0x004fc600078e3cff */
[----:B------:R-:W2:Y:S01]  /*0470*/  @P5 LDG.E R26, desc[UR10][R10.64+0x74] ;  /* 0x0000740a0a1a5981 */ /* 0x000ea2000c1e1900 */
[----:B----4-:R-:W-:-:S03]  /*0480*/  @!P0 LOP3.LUT R3, R3, R22, RZ, 0x3c, !PT ;  /* 0x0000001603038212 */ /* 0x010fc600078e3cff */
[----:B------:R-:W4:Y:S01]  /*0490*/  @P1 LDG.E R22, desc[UR10][R10.64+0x14] ;  /* 0x0000140a0a161981 */ /* 0x000f22000c1e1900 */
[----:B---3--:R-:W-:-:S03]  /*04a0*/  @!P0 LOP3.LUT R2, R2, R25, RZ, 0x3c, !PT ;  /* 0x0000001902028212 */ /* 0x008fc600078e3cff */
[----:B------:R-:W3:Y:S01]  /*04b0*/  @!P0 LDG.E R25, desc[UR10][R10.64+0xc] ;  /* 0x00000c0a0a198981 */ /* 0x000ee2000c1e1900 */
[----:B------:R-:W-:-:S03]  /*04c0*/  @P4 LOP3.LUT R5, R5, R28, RZ, 0x3c, !PT ;  /* 0x0000001c05054212 */ /* 0x000fc600078e3cff */
[----:B------:R-:W3:Y:S01]  /*04d0*/  @P6 LDG.E R28, desc[UR10][R10.64+0x88] ;  /* 0x0000880a0a1c6981 */ /* 0x000ee2000c1e1900 */
[----:B--2---:R-:W-:-:S03]  /*04e0*/  @P5 LOP3.LUT R5, R5, R26, RZ, 0x3c, !PT ;  /* 0x0000001a05055212 */ /* 0x004fc600078e3cff */
[----:B------:R-:W2:Y:S01]  /*04f0*/  @P2 LDG.E R26, desc[UR10][R10.64+0x28] ;  /* 0x0000280a0a1a2981 */ /* 0x000ea2000c1e1900 */
[----:B----4-:R-:W-:-:S03]  /*0500*/  @P1 LOP3.LUT R19, R19, R22, RZ, 0x3c, !PT ;  /* 0x0000001613131212 */ /* 0x010fc600078e3cff */
[----:B------:R-:W4:Y:S01]  /*0510*/  @P1 LDG.E R22, desc[UR10][R10.64+0x1c] ;  /* 0x00001c0a0a161981 */ /* 0x000f22000c1e1900 */
[----:B---3--:R-:W-:-:S03]  /*0520*/  @!P0 LOP3.LUT R4, R4, R25, RZ, 0x3c, !PT ;  /* 0x0000001904048212 */ /* 0x008fc600078e3cff */
[----:B------:R-:W3:Y:S01]  /*0530*/  @P1 LDG.E R25, desc[UR10][R10.64+0x18] ;  /* 0x0000180a0a191981 */ /* 0x000ee2000c1e1900 */
[----:B------:R-:W-:-:S03]  /*0540*/  @P1 LOP3.LUT R4, R4, R27, RZ, 0x3c, !PT ;  /* 0x0000001b04041212 */ /* 0x000fc600078e3cff */
[----:B------:R-:W3:Y:S01]  /*0550*/  @P2 LDG.E R27, desc[UR10][R10.64+0x34] ;  /* 0x0000340a0a1b2981 */ /* 0x000ee2000c1e1900 */
[----:B--2---:R-:W-:-:S03]  /*0560*/  @P2 LOP3.LUT R19, R19, R26, RZ, 0x3c, !PT ;  /* 0x0000001a13132212 */ /* 0x004fc600078e3cff */
[----:B------:R-:W2:Y:S01]  /*0570*/  @P3 LDG.E R26, desc[UR10][R10.64+0x3c] ;  /* 0x00003c0a0a1a3981 */ /* 0x000ea2000c1e1900 */
[----:B----4-:R-:W-:-:S03]  /*0580*/  @P1 LOP3.LUT R3, R3, R22, RZ, 0x3c, !PT ;  /* 0x0000001603031212 */ /* 0x010fc600078e3cff */
[----:B------:R-:W4:Y:S01]  /*0590*/  @P2 LDG.E R22, desc[UR10][R10.64+0x30] ;  /* 0x0000300a0a162981 */ /* 0x000f22000c1e1900 */
[----:B---3--:R-:W-:-:S03]  /*05a0*/  @P1 LOP3.LUT R2, R2, R25, RZ, 0x3c, !PT ;  /* 0x0000001902021212 */ /* 0x008fc600078e3cff */
        /* <DEDUP_REMOVED lines=25> */
[----:B------:R-:W-:Y:S02]  /*0740*/  LOP3.LUT P0, RZ, R24, 0x80, RZ, 0xc0, !PT ;  /* 0x0000008018ff7812 */ /* 0x000fe4000780c0ff */
[----:B------:R-:W-:Y:S02]  /*0750*/  @P5 LOP3.LUT R4, R4, R27, RZ, 0x3c, !PT ;  /* 0x0000001b04045212 */ /* 0x000fe400078e3cff */
[----:B------:R-:W3:Y:S01]  /*0760*/  @P6 LDG.E R27, desc[UR10][R10.64+0x84] ;  /* 0x0000840a0a1b6981 */ /* 0x000ee2000c1e1900 */
[----:B--2---:R-:W-:-:S08]  /*0770*/  @P6 LOP3.LUT R19, R19, R26, RZ, 0x3c, !PT ;  /* 0x0000001a13136212 */ /* 0x004fd000078e3cff */
        /* <DEDUP_REMOVED lines=13> */
[----:B------:R-:W-:Y:S02]  /*0850*/  @P6 LOP3.LUT R5, R5, R28, RZ, 0x3c, !PT ;  /* 0x0000001c05056212 */ /* 0x000fe400078e3cff */
[----:B------:R-:W-:Y:S02]  /*0860*/  @P0 LOP3.LUT R4, R4, R27, RZ, 0x3c, !PT ;  /* 0x0000001b04040212 */ /* 0x000fe400078e3cff */
[----:B--2---:R-:W-:Y:S02]  /*0870*/  @P0 LOP3.LUT R5, R5, R26, RZ, 0x3c, !PT ;  /* 0x0000001a05050212 */ /* 0x004fe400078e3cff */
[----:B----4-:R-:W-:Y:S02]  /*0880*/  @P0 LOP3.LUT R3, R3, R22, RZ, 0x3c, !PT ;  /* 0x0000001603030212 */ /* 0x010fe400078e3cff */
[----:B---3--:R-:W-:Y:S02]  /*0890*/  @P0 LOP3.LUT R2, R2, R25, RZ, 0x3c, !PT ;  /* 0x0000001902020212 */ /* 0x008fe400078e3cff */
[----:B------:R-:W-:-:S13]  /*08a0*/  R2P PR, R24.B1, 0x7f ;  /* 0x0000007f18007804 */ /* 0x000fda0000001000 */
[----:B------:R-:W2:Y:S04]  /*08b0*/  @P0 LDG.E R25, desc[UR10][R10.64+0xa4] ;  /* 0x0000a40a0a190981 */ /* 0x000ea8000c1e1900 */
[----:B------:R-:W3:Y:S04]  /*08c0*/  @P0 LDG.E R22, desc[UR10][R10.64+0xa0] ;  /* 0x0000a00a0a160981 */ /* 0x000ee8000c1e1900 */
[----:B------:R-:W4:Y:S04]  /*08d0*/  @P0 LDG.E R26, desc[UR10][R10.64+0xa8] ;  /* 0x0000a80a0a1a0981 */ /* 0x000f28000c1e1900 */
[----:B------:R-:W4:Y:S01]  /*08e0*/  @P1 LDG.E R27, desc[UR10][R10.64+0xb8] ;  /* 0x0000b80a0a1b1981 */ /* 0x000f22000c1e1900 */
[----:B--2---:R-:W-:-:S03]  /*08f0*/  @P0 LOP3.LUT R2, R2, R25, RZ, 0x3c, !PT ;  /* 0x0000001902020212 */ /* 0x004fc600078e3cff */
[----:B------:R-:W2:Y:S01]  /*0900*/  @P0 LDG.E R25, desc[UR10][R10.64+0xac] ;  /* 0x0000ac0a0a190981 */ /* 0x000ea2000c1e1900 */
[----:B---3--:R-:W-:-:S03]  /*0910*/  @P0 LOP3.LUT R19, R19, R22, RZ, 0x3c, !PT ;  /* 0x0000001613130212 */ /* 0x008fc600078e3cff */
[----:B------:R-:W3:Y:S01]  /*0920*/  @P0 LDG.E R22, desc[UR10][R10.64+0xb0] ;  /* 0x0000b00a0a160981 */ /* 0x000ee2000c1e1900 */
[----:B----4-:R-:W-:-:S03]  /*0930*/  @P0 LOP3.LUT R3, R3, R26, RZ, 0x3c, !PT ;  /* 0x0000001a03030212 */ /* 0x010fc600078e3cff */
[----:B------:R-:W4:Y:S01]  /*0940*/  @P1 LDG.E R26, desc[UR10][R10.64+0xb4] ;  /* 0x0000b40a0a1a1981 */ /* 0x000f22000c1e1900 */
[----:B--2---:R-:W-:-:S03]  /*0950*/  @P0 LOP3.LUT R4, R4, R25, RZ, 0x3c, !PT ;  /* 0x0000001904040212 */ /* 0x004fc600078e3cff */
[----:B------:R-:W2:Y:S01]  /*0960*/  @P1 LDG.E R25, desc[UR10][R10.64+0xc0] ;  /* 0x0000c00a0a191981 */ /* 0x000ea2000c1e1900 */
[----:B---3--:R-:W-:Y:S02]  /*0970*/  @P0 LOP3.LUT R5, R5, R22, RZ, 0x3c, !PT ;  /* 0x0000001605050212 */ /* 0x008fe400078e3cff */
[----:B------:R-:W-:Y:S01]  /*0980*/  LOP3.LUT P0, RZ, R24, 0x8000, RZ, 0xc0, !PT ;  /* 0x0000800018ff7812 */ /* 0x000fe2000780c0ff */
[----:B------:R-:W3:Y:S04]  /*0990*/  @P1 LDG.E R22, desc[UR10][R10.64+0xbc] ;  /* 0x0000bc0a0a161981 */ /* 0x000ee8000c1e1900 */
[----:B------:R-:W3:Y:S01]  /*09a0*/  @P1 LDG.E R24, desc[UR10][R10.64+0xc4] ;  /* 0x0000c40a0a181981 */ /* 0x000ee2000c1e1900 */
[----:B----4-:R-:W-:-:S03]  /*09b0*/  @P1 LOP3.LUT R19, R19, R26, RZ, 0x3c, !PT ;  /* 0x0000001a13131212 */ /* 0x010fc600078e3cff */
[----:B------:R-:W4:Y:S01]  /*09c0*/  @P2 LDG.E R26, desc[UR10][R10.64+0xc8] ;  /* 0x0000c80a0a1a2981 */ /* 0x000f22000c1e1900 */
[----:B------:R-:W-:-:S03]  /*09d0*/  @P1 LOP3.LUT R2, R2, R27, RZ, 0x3c, !PT ;  /* 0x0000001b02021212 */ /* 0x000fc600078e3cff */
[----:B------:R-:W4:Y:S04]  /*09e0*/  @P2 LDG.E R27, desc[UR10][R10.64+0xd4] ;  /* 0x0000d40a0a1b2981 */ /* 0x000f28000c1e1900 */
[----:B------:R-:W4:Y:S01]  /*09f0*/  @P0 LDG.E R29, desc[UR10][R10.64+0x138] ;  /* 0x0001380a0a1d0981 */ /* 0x000f22000c1e1900 */
[----:B--2---:R-:W-:-:S03]  /*0a00*/  @P1 LOP3.LUT R4, R4, R25, RZ, 0x3c, !PT ;  /* 0x0000001904041212 */ /* 0x004fc600078e3cff */
[----:B------:R-:W2:Y:S01]  /*0a10*/  @P2 LDG.E R25, desc[UR10][R10.64+0xcc] ;  /* 0x0000cc0a0a192981 */ /* 0x000ea2000c1e1900 */
[----:B---3--:R-:W-:-:S03]  /*0a20*/  @P1 LOP3.LUT R3, R3, R22, RZ, 0x3c, !PT ;  /* 0x0000001603031212 */ /* 0x008fc600078e3cff */
[----:B------:R-:W3:Y:S01]  /*0a30*/  @P2 LDG.E R22, desc[UR10][R10.64+0xd0] ;  /* 0x0000d00a0a162981 */ /* 0x000ee2000c1e1900 */
[----:B------:R-:W-:-:S03]  /*0a40*/  @P1 LOP3.LUT R5, R5, R24, RZ, 0x3c, !PT ;  /* 0x0000001805051212 */ /* 0x000fc600078e3cff */
[----:B------:R-:W3:Y:S01]  /*0a50*/  @P3 LDG.E R24, desc[UR10][R10.64+0xdc] ;  /* 0x0000dc0a0a183981 */ /* 0x000ee2000c1e1900 */
[----:B----4-:R-:W-:-:S03]  /*0a60*/  @P2 LOP3.LUT R19, R19, R26, RZ, 0x3c, !PT ;  /* 0x0000001a13132212 */ /* 0x010fc600078e3cff */
[----:B------:R-:W4:Y:S01]  /*0a70*/  @P4 LDG.E R26, desc[UR10][R10.64+0xf0] ;  /* 0x0000f00a0a1a4981 */ /* 0x000f22000c1e1900 */
[----:B--2---:R-:W-:-:S03]  /*0a80*/  @P2 LOP3.LUT R2, R2, R25, RZ, 0x3c, !PT ;  /* 0x0000001902022212 */ /* 0x004fc600078e3cff */
[----:B------:R-:W2:Y:S01]  /*0a90*/  @P3 LDG.E R25, desc[UR10][R10.64+0xe0] ;  /* 0x0000e00a0a193981 */ /* 0x000ea2000c1e1900 */
[----:B---3--:R-:W-:-:S03]  /*0aa0*/  @P2 LOP3.LUT R3, R3, R22, RZ, 0x3c, !PT ;  /* 0x0000001603032212 */ /* 0x008fc600078e3cff */
[----:B------:R-:W3:Y:S01]  /*0ab0*/  @P2 LDG.E R22, desc[UR10][R10.64+0xd8] ;  /* 0x0000d80a0a162981 */ /* 0x000ee2000c1e1900 */
[----:B------:R-:W-:-:S03]  /*0ac0*/  @P3 LOP3.LUT R19, R19, R24, RZ, 0x3c, !PT ;  /* 0x0000001813133212 */ /* 0x000fc600078e3cff */
[----:B------:R-:W4:Y:S01]  /*0ad0*/  @P3 LDG.E R24, desc[UR10][R10.64+0xe4] ;  /* 0x0000e40a0a183981 */ /* 0x000f22000c1e1900 */
[----:B--2---:R-:W-:-:S03]  /*0ae0*/  @P3 LOP3.LUT R2, R2, R25, RZ, 0x3c, !PT ;  /* 0x0000001902023212 */ /* 0x004fc600078e3cff */
[----:B------:R-:W2:Y:S01]  /*0af0*/  @P3 LDG.E R25, desc[UR10][R10.64+0xe8] ;  /* 0x0000e80a0a193981 */ /* 0x000ea2000c1e1900 */
[----:B---3--:R-:W-:-:S03]  /*0b00*/  @P2 LOP3.LUT R5, R5, R22, RZ, 0x3c, !PT ;  /* 0x0000001605052212 */ /* 0x008fc600078e3cff */
[----:B------:R-:W3:Y:S01]  /*0b10*/  @P3 LDG.E R22, desc[UR10][R10.64+0xec] ;  /* 0x0000ec0a0a163981 */ /* 0x000ee2000c1e1900 */
[----:B----4-:R-:W-:-:S03]  /*0b20*/  @P3 LOP3.LUT R3, R3, R24, RZ, 0x3c, !PT ;  /* 0x0000001803033212 */ /* 0x010fc600078e3cff */
[----:B------:R-:W4:Y:S01]  /*0b30*/  @P5 LDG.E R24, desc[UR10][R10.64+0x104] ;  /* 0x0001040a0a185981 */ /* 0x000f22000c1e1900 */
[----:B------:R-:W-:Y:S02]  /*0b40*/  @P2 LOP3.LUT R4, R4, R27, RZ, 0x3c, !PT ;  /* 0x0000001b04042212 */ /* 0x000fe400078e3cff */
[----:B------:R-:W-:Y:S01]  /*0b50*/  @P4 LOP3.LUT R19, R19, R26, RZ, 0x3c, !PT ;  /* 0x0000001a13134212 */ /* 0x000fe200078e3cff */
        /* <DEDUP_REMOVED lines=10> */
[----:B---3--:R-:W-:-:S03]  /*0c00*/  @P4 LOP3.LUT R3, R3, R22, RZ, 0x3c, !PT ;  /* 0x0000001603034212 */ /* 0x008fc600078e3cff */
[----:B------:R-:W3:Y:S01]  /*0c10*/  @P5 LDG.E R22, desc[UR10][R10.64+0x10c] ;  /* 0x00010c0a0a165981 */ /* 0x000ee2000c1e1900 */
[----:B----4-:R-:W-:-:S03]  /*0c20*/  @P4 LOP3.LUT R5, R5, R24, RZ, 0x3c, !PT ;  /* 0x0000001805054212 */ /* 0x010fc600078e3cff */
[----:B------:R-:W4:Y:S01]  /*0c30*/  @P5 LDG.E R24, desc[UR10][R10.64+0x114] ;  /* 0x0001140a0a185981 */ /* 0x000f22000c1e1900 */
        /* <DEDUP_REMOVED lines=18> */
[----:B------:R-:W-:-:S05]  /*0d60*/  VIADD R23, R23, 0x10 ;  /* 0x0000001017177836 */ /* 0x000fca0000000000 */
[----:B------:R-:W-:Y:S02]  /*0d70*/  ISETP.NE.AND P1, PT, R23, 0x20, PT ;  /* 0x000000201700780c */ /* 0x000fe40003f25270 */
[----:B------:R-:W-:Y:S02]  /*0d80*/  @P0 LOP3.LUT R19, R19, R26, RZ, 0x3c, !PT ;  /* 0x0000001a13130212 */ /* 0x000fe400078e3cff */
[----:B------:R-:W-:Y:S02]  /*0d90*/  @P0 LOP3.LUT R2, R2, R27, RZ, 0x3c, !PT ;  /* 0x0000001b02020212 */ /* 0x000fe400078e3cff */
[----:B--2---:R-:W-:-:S04]  /*0da0*/  @P6 LOP3.LUT R4, R4, R25, RZ, 0x3c, !PT ;  /* 0x0000001904046212 */ /* 0x004fc800078e3cff */
[----:B------:R-:W-:Y:S02]  /*0db0*/  @P0 LOP3.LUT R4, R4, R29, RZ, 0x3c, !PT ;  /* 0x0000001d04040212 */ /* 0x000fe400078e3cff */
[----:B---3--:R-:W-:Y:S02]  /*0dc0*/  @P0 LOP3.LUT R3, R3, R22, RZ, 0x3c, !PT ;  /* 0x0000001603030212 */ /* 0x008fe400078e3cff */
[----:B----4-:R-:W-:Y:S01]  /*0dd0*/  @P0 LOP3.LUT R5, R5, R24, RZ, 0x3c, !PT ;  /* 0x0000001805050212 */ /* 0x010fe200078e3cff */
[----:B------:R-:W-:Y:S06]  /*0de0*/  @P1 BRA `(.L_x_58) ;  /* 0xfffffff4004c1947 */ /* 0x000fec000383ffff */
[----:B------:R-:W-:-:S05]  /*0df0*/  VIADD R21, R21, 0x1 ;  /* 0x0000000115157836 */ /* 0x000fca0000000000 */
[----:B------:R-:W-:-:S13]  /*0e00*/  ISETP.NE.AND P0, PT, R21, 0x5, PT ;  /* 0x000000051500780c */ /* 0x000fda0003f05270 */
[----:B------:R-:W-:Y:S05]  /*0e10*/  @P0 BRA `(.L_x_59) ;  /* 0xfffffff400300947 */ /* 0x000fea000383ffff */
[----:B------:R1:W-:Y:S01]  /*0e20*/  STG.E.64 desc[UR10][R8.64+0x8], R2 ;  /* 0x0000080208007986 */ /* 0x0003e2000c101b0a */
[----:B------:R-:W-:-:S03]  /*0e30*/  VIADD R17, R17, 0x1 ;  /* 0x0000000111117836 */ /* 0x000fc60000000000 */
[----:B------:R1:W-:Y:S02]  /*0e40*/  STG.E.64 desc[UR10][R8.64+0x10], R4 ;  /* 0x0000100408007986 */ /* 0x0003e4000c101b0a */
[----:B------:R-:W-:Y:S02]  /*0e50*/  ISETP.GE.U32.AND P0, PT, R17, R16, PT ;  /* 0x000000101100720c */ /* 0x000fe40003f06070 */
[----:B------:R1:W-:Y:S11]  /*0e60*/  STG.E desc[UR10][R8.64+0x4], R19 ;  /* 0x0000041308007986 */ /* 0x0003f6000c10190a */
[----:B------:R-:W-:Y:S05]  /*0e70*/  @!P0 BRA `(.L_x_60) ;  /* 0xfffffff400088947 */ /* 0x000fea000383ffff */
.L_x_57:
[----:B------:R-:W-:Y:S05]  /*0e80*/  BSYNC.RECONVERGENT B1 ;  /* 0x0000000000017941 */ /* 0x000fea0003800200 */
.L_x_56:
[C---:B------:R-:W-:Y:S01]  /*0e90*/  ISETP.GT.U32.AND P0, PT, R15.reuse, 0x3, PT ;  /* 0x000000030f00780c */ /* 0x040fe20003f04070 */
[----:B------:R-:W-:Y:S01]  /*0ea0*/  VIADD R14, R14, 0x1 ;  /* 0x000000010e0e7836 */ /* 0x000fe20000000000 */
[--C-:B------:R-:W-:Y:S02]  /*0eb0*/  SHF.R.U64 R15, R15, 0x2, R12.reuse ;  /* 0x000000020f0f7819 */ /* 0x100fe4000000120c */
[----:B------:R-:W-:Y:S02]  /*0ec0*/  ISETP.GT.U32.AND.EX P0, PT, R12, RZ, PT, P0 ;  /* 0x000000ff0c00720c */ /* 0x000fe40003f04100 */
[----:B------:R-:W-:-:S11]  /*0ed0*/  SHF.R.U32.HI R12, RZ, 0x2, R12 ;  /* 0x00000002ff0c7819 */ /* 0x000fd6000001160c */
[----:B------:R-:W-:Y:S05]  /*0ee0*/  @P0 BRA `(.L_x_61) ;  /* 0xfffffff000cc0947 */ /* 0x000fea000383ffff */
.L_x_55:
[----:B------:R-:W-:Y:S05]  /*0ef0*/  BSYNC.RECONVERGENT B0 ;  /* 0x0000000000007941 */ /* 0x000fea0003800200 */
.L_x_54:
[----:B------:R-:W-:Y:S01]  /*0f00*/  ISETP.GT.U32.AND P0, PT, R0, 0x1, PT ;  /* 0x000000010000780c */ /* 0x000fe20003f04070 */
[----:B------:R2:W-:Y:S04]  /*0f10*/  STG.E.64 desc[UR10][R8.64+0x18], RZ ;  /* 0x000018ff08007986 */ /* 0x0005e8000c101b0a */
[----:B------:R2:W-:Y:S04]  /*0f20*/  STG.E desc[UR10][R8.64+0x20], RZ ;  /* 0x000020ff08007986 */ /* 0x0005e8000c10190a */
[----:B------:R2:W-:Y:S04]  /*0f30*/  STG.E.64 desc[UR10][R8.64+0x28], RZ ;  /* 0x000028ff08007986 */ /* 0x0005e8000c101b0a */
[----:B------:R-:W-:Y:S05]  /*0f40*/  @P0 EXIT ;  /* 0x000000000000094d */ /* 0x000fea0003800000 */
[----:B01----:R-:W0:Y:S01]  /*0f50*/  LDC R2, c[0x0][0x390] ;  /* 0x0000e400ff027b82 */ /* 0x003e220000000800 */
[----:B------:R-:W-:Y:S01]  /*0f60*/  IMAD R13, R13, 0x2, R0 ;  /* 0x000000020d0d7824 */ /* 0x000fe200078e0200 */
[----:B------:R-:W-:Y:S01]  /*0f70*/  BSSY.RECONVERGENT B0, `(.L_x_62) ;  /* 0x00000df000007945 */ /* 0x000fe20003800200 */
[----:B------:R-:W-:Y:S02]  /*0f80*/  IMAD.U32 R6, RZ, RZ, UR6 ;  /* 0x00000006ff067e24 */ /* 0x000fe4000f8e00ff */
[----:B------:R-:W-:Y:S01]  /*0f90*/  IMAD.U32 R5, RZ, RZ, UR9 ;  /* 0x00000009ff057e24 */ /* 0x000fe2000f8e00ff */
[----:B------:R-:W-:Y:S01]  /*0fa0*/  ISETP.NE.AND P0, PT, R13, RZ, PT ;  /* 0x000000ff0d00720c */ /* 0x000fe20003f05270 */
[----:B------:R-:W-:Y:S01]  /*0fb0*/  IMAD.U32 R10, RZ, RZ, UR5 ;  /* 0x00000005ff0a7e24 */ /* 0x000fe2000f8e00ff */
[----:B--2---:R-:W1:Y:S01]  /*0fc0*/  LDC.64 R8, c[0x0][0x388] ;  /* 0x0000e200ff087b82 */ /* 0x004e620000000a00 */
[----:B0-----:R-:W-:-:S05]  /*0fd0*/  LOP3.LUT R2, R2, 0xaad26b49, RZ, 0x3c, !PT ;  /* 0xaad26b4902027812 */ /* 0x001fca00078e3cff */
[----:B------:R-:W-:Y:S02]  /*0fe0*/  IMAD R2, R2, 0x4182bed5, RZ ;  /* 0x4182bed502027824 */ /* 0x000fe400078e02ff */
[----:B-1----:R-:W-:-:S03]  /*0ff0*/  IMAD.WIDE R8, R13, 0x30, R8 ;  /* 0x000000300d087825 */ /* 0x002fc600078e0208 */
[C---:B------:R-:W-:Y:S01]  /*1000*/  LOP3.LUT R4, R2.reuse, 0x159a55e5, RZ, 0x3c, !PT ;  /* 0x159a55e502047812 */ /* 0x040fe200078e3cff */
[C---:B------:R-:W-:Y:S02]  /*1010*/  VIADD R7, R2.reuse, 0x75bcd15 ;  /* 0x075bcd1502077836 */ /* 0x040fe40000000000 */
[----:B------:R-:W-:Y:S02]  /*1020*/  VIADD R11, R2, 0x583f19 ;  /* 0x00583f19020b7836 */ /* 0x000fe40000000000 */
[----:B------:R0:W-:Y:S04]  /*1030*/  STG.E.64 desc[UR10][R8.64+0x8], R4 ;  /* 0x0000080408007986 */ /* 0x0001e8000c101b0a */
[----:B------:R0:W-:Y:S04]  /*1040*/  STG.E.64 desc[UR10][R8.64], R6 ;  /* 0x0000000608007986 */ /* 0x0001e8000c101b0a */
[----:B------:R0:W-:Y:S01]  /*1050*/  STG.E.64 desc[UR10][R8.64+0x10], R10 ;  /* 0x0000100a08007986 */ /* 0x0001e2000c101b0a */
[----:B------:R-:W-:Y:S05]  /*1060*/  @!P0 BRA `(.L_x_63) ;  /* 0x0000000c003c8947 */ /* 0x000fea0003800000 */
[----:B------:R-:W-:Y:S01]  /*1070*/  SHF.R.S32.HI R0, RZ, 0x1f, R13 ;  /* 0x0000001fff007819 */ /* 0x000fe2000001140d */
[----:B------:R-:W-:-:S07]  /*1080*/  IMAD.MOV.U32 R12, RZ, RZ, RZ ;  /* 0x000000ffff0c7224 */ /* 0x000fce00078e00ff */
.L_x_69:
        /* <DEDUP_REMOVED lines=8> */
.L_x_68:
[----:B-1----:R-:W-:Y:S01]  /*1110*/  IMAD.MOV.U32 R17, RZ, RZ, RZ ;  /* 0x000000ffff117224 */ /* 0x002fe200078e00ff */
[----:B------:R-:W-:Y:S01]  /*1120*/  CS2R R4, SRZ ;  /* 0x0000000000047805 */ /* 0x000fe2000001ff00 */
[----:B------:R-:W-:Y:S01]  /*1130*/  IMAD.MOV.U32 R19, RZ, RZ, RZ ;  /* 0x000000ffff137224 */ /* 0x000fe200078e00ff */
[----:B------:R-:W-:-:S07]  /*1140*/  CS2R R2, SRZ ;  /* 0x0000000000027805 */ /* 0x000fce000001ff00 */
.L_x_67:
[----:B------:R-:W-:-:S05]  /*1150*/  IMAD.WIDE.U32 R10, R19, 0x4, R8 ;  /* 0x00000004130a7825 */ /* 0x000fca00078e0008 */
[----:B------:R0:W5:Y:S01]  /*1160*/  LDG.E R16, desc[UR10][R10.64+0x4] ;  /* 0x0000040a0a107981 */ /* 0x000162000c1e1900 */
[----:B------:R-:W-:Y:S02]  /*1170*/  IMAD.SHL.U32 R18, R19, 0x20, RZ ;  /* 0x0000002013127824 */ /* 0x000fe400078e00ff */
[----:B------:R-:W-:-:S07]  /*1180*/  IMAD.MOV.U32 R21, RZ, RZ, RZ ;  /* 0x000000ffff157224 */ /* 0x000fce00078e00ff */
.L_x_66:
        /* <DEDUP_REMOVED lines=10> */
[----:B------:R-:W4:Y:S04]  /*1230*/  @!P0 LDG.E R22, desc[UR10][R10.64+0x8] ;  /* 0x0000080a0a168981 */ /* 0x000f28000c1e1900 */
[----:B------:R-:W4:Y:S01]  /*1240*/  @!P0 LDG.E R25, desc[UR10][R10.64+0xc] ;  /* 0x00000c0a0a198981 */ /* 0x000f22000c1e1900 */
[----:B--2---:R-:W-:-:S03]  /*1250*/  @!P0 LOP3.LUT R17, R17, R20, RZ, 0x3c, !PT ;  /* 0x0000001411118212 */ /* 0x004fc600078e3cff */
[----:B------:R-:W2:Y:S01]  /*1260*/  @!P0 LDG.E R20, desc[UR10][R10.64+0x10] ;  /* 0x0000100a0a148981 */ /* 0x000ea2000c1e1900 */
[----:B---3--:R-:W-:-:S03]  /*1270*/  @P1 LOP3.LUT R17, R17, R24, RZ, 0x3c, !PT ;  /* 0x0000001811111212 */ /* 0x008fc600078e3cff */
[----:B------:R-:W3:Y:S01]  /*1280*/  @P2 LDG.E R24, desc[UR10][R10.64+0x28] ;  /* 0x0000280a0a182981 */ /* 0x000ee2000c1e1900 */
[----:B----4-:R-:W-:-:S03]  /*1290*/  @!P0 LOP3.LUT R2, R2, R23, RZ, 0x3c, !PT ;  /* 0x0000001702028212 */ /* 0x010fc600078e3cff */
[----:B------:R-:W4:Y:S01]  /*12a0*/  @P1 LDG.E R23, desc[UR10][R10.64+0x18] ;  /* 0x0000180a0a171981 */ /* 0x000f22000c1e1900 */
[----:B------:R-:W-:-:S03]  /*12b0*/  @!P0 LOP3.LUT R3, R3, R22, RZ, 0x3c, !PT ;  /* 0x0000001603038212 */ /* 0x000fc600078e3cff */
[----:B------:R-:W4:Y:S01]  /*12c0*/  @P1 LDG.E R22, desc[UR10][R10.64+0x1c] ;  /* 0x00001c0a0a161981 */ /* 0x000f22000c1e1900 */
[----:B------:R-:W-:-:S03]  /*12d0*/  @!P0 LOP3.LUT R4, R4, R25, RZ, 0x3c, !PT ;  /* 0x0000001904048212 */ /* 0x000fc600078e3cff */
[----:B------:R-:W4:Y:S01]  /*12e0*/  @P1 LDG.E R25, desc[UR10][R10.64+0x20] ;  /* 0x0000200a0a191981 */ /* 0x000f22000c1e1900 */
[----:B--2---:R-:W-:-:S03]  /*12f0*/  @!P0 LOP3.LUT R5, R5, R20, RZ, 0x3c, !PT ;  /* 0x0000001405058212 */ /* 0x004fc600078e3cff */
[----:B------:R-:W2:Y:S01]  /*1300*/  @P1 LDG.E R20, desc[UR10][R10.64+0x24] ;  /* 0x0000240a0a141981 */ /* 0x000ea2000c1e1900 */
[----:B---3--:R-:W-:-:S03]  /*1310*/  @P2 LOP3.LUT R17, R17, R24, RZ, 0x3c, !PT ;  /* 0x0000001811112212 */ /* 0x008fc600078e3cff */
[----:B------:R-:W3:Y:S01]  /*1320*/  @P3 LDG.E R24, desc[UR10][R10.64+0x3c] ;  /* 0x00003c0a0a183981 */ /* 0x000ee2000c1e1900 */
[----:B----4-:R-:W-:-:S03]  /*1330*/  @P1 LOP3.LUT R2, R2, R23, RZ, 0x3c, !PT ;  /* 0x0000001702021212 */ /* 0x010fc600078e3cff */
[----:B------:R-:W4:Y:S01]  /*1340*/  @P2 LDG.E R23, desc[UR10][R10.64+0x2c] ;  /* 0x00002c0a0a172981 */ /* 0x000f22000c1e1900 */
[----:B------:R-:W-:-:S03]  /*1350*/  @P1 LOP3.LUT R3, R3, R22, RZ, 0x3c, !PT ;  /* 0x0000001603031212 */ /* 0x000fc600078e3cff */
        /* <DEDUP_REMOVED lines=33> */
[----:B------:R-:W-:Y:S02]  /*1570*/  LOP3.LUT P0, RZ, R26, 0x80, RZ, 0xc0, !PT ;  /* 0x000000801aff7812 */ /* 0x000fe4000780c0ff */
[----:B--2---:R-:W-:Y:S02]  /*1580*/  @P4 LOP3.LUT R5, R5, R20, RZ, 0x3c, !PT ;  /* 0x0000001405054212 */ /* 0x004fe400078e3cff */
[----:B------:R-:W2:Y:S01]  /*1590*/  @P5 LDG.E R20, desc[UR10][R10.64+0x74] ;  /* 0x0000740a0a145981 */ /* 0x000ea2000c1e1900 */
[----:B---3--:R-:W-:-:S08]  /*15a0*/  @P6 LOP3.LUT R17, R17, R24, RZ, 0x3c, !PT ;  /* 0x0000001811116212 */ /* 0x008fd000078e3cff */
        /* <DEDUP_REMOVED lines=17> */
[----:B--2---:R-:W-:-:S04]  /*16c0*/  @P6 LOP3.LUT R5, R5, R20, RZ, 0x3c, !PT ;  /* 0x0000001405056212 */ /* 0x004fc800078e3cff */
[----:B---3--:R-:W-:Y:S02]  /*16d0*/  @P0 LOP3.LUT R5, R5, R24, RZ, 0x3c, !PT ;  /* 0x0000001805050212 */ /* 0x008fe400078e3cff */
[----:B----4-:R-:W-:Y:S02]  /*16e0*/  @P0 LOP3.LUT R2, R2, R23, RZ, 0x3c, !PT ;  /* 0x0000001702020212 */ /* 0x010fe400078e3cff */
[----:B------:R-:W-:Y:S02]  /*16f0*/  @P0 LOP3.LUT R3, R3, R22, RZ, 0x3c, !PT ;  /* 0x0000001603030212 */ /* 0x000fe400078e3cff */
[----:B------:R-:W-:Y:S02]  /*1700*/  @P0 LOP3.LUT R4, R4, R25, RZ, 0x3c, !PT ;  /* 0x0000001904040212 */ /* 0x000fe400078e3cff */
[----:B------:R-:W-:-:S13]  /*1710*/  R2P PR, R26.B1, 0x7f ;  /* 0x0000007f1a007804 */ /* 0x000fda0000001000 */
[----:B------:R-:W2:Y:S04]  /*1720*/  @P0 LDG.E R20, desc[UR10][R10.64+0xa0] ;  /* 0x0000a00a0a140981 */ /* 0x000ea8000c1e1900 */
[----:B------:R-:W3:Y:S04]  /*1730*/  @P1 LDG.E R22, desc[UR10][R10.64+0xb4] ;  /* 0x0000b40a0a161981 */ /* 0x000ee8000c1e1900 */
[----:B------:R-:W4:Y:S04]  /*1740*/  @P0 LDG.E R23, desc[UR10][R10.64+0xa4] ;  /* 0x0000a40a0a170981 */ /* 0x000f28000c1e1900 */
[----:B------:R-:W4:Y:S04]  /*1750*/  @P2 LDG.E R24, desc[UR10][R10.64+0xc8] ;  /* 0x0000c80a0a182981 */ /* 0x000f28000c1e1900 */
        /* <DEDUP_REMOVED lines=20> */
[----:B------:R-:W-:-:S03]  /*18a0*/  LOP3.LUT P0, RZ, R26, 0x8000, RZ, 0xc0, !PT ;  /* 0x000080001aff7812 */ /* 0x000fc6000780c0ff */
        /* <DEDUP_REMOVED lines=49> */
[----:B------:R-:W-:-:S05]  /*1bc0*/  VIADD R21, R21, 0x10 ;  /* 0x0000001015157836 */ /* 0x000fca0000000000 */
[----:B------:R-:W-:Y:S02]  /*1bd0*/  ISETP.NE.AND P1, PT, R21, 0x20, PT ;  /* 0x000000201500780c */ /* 0x000fe40003f25270 */
[----:B------:R-:W-:Y:S02]  /*1be0*/  @P0 LOP3.LUT R2, R2, R25, RZ, 0x3c, !PT ;  /* 0x0000001902020212 */ /* 0x000fe400078e3cff */
[----:B--2---:R-:W-:Y:S02]  /*1bf0*/  @P6 LOP3.LUT R3, R3, R20, RZ, 0x3c, !PT ;  /* 0x0000001403036212 */ /* 0x004fe400078e3cff */
[----:B---3--:R-:W-:Y:S02]  /*1c00*/  @P6 LOP3.LUT R5, R5, R22, RZ, 0x3c, !PT ;  /* 0x0000001605056212 */ /* 0x008fe400078e3cff */
[----:B----4-:R-:W-:Y:S02]  /*1c10*/  @P6 LOP3.LUT R4, R4, R23, RZ, 0x3c, !PT ;  /* 0x0000001704046212 */ /* 0x010fe400078e3cff */
[----:B------:R-:W-:-:S02]  /*1c20*/  @P0 LOP3.LUT R5, R5, R26, RZ, 0x3c, !PT ;  /* 0x0000001a05050212 */ /* 0x000fc400078e3cff */
[----:B------:R-:W-:Y:S02]  /*1c30*/  @P0 LOP3.LUT R3, R3, R24, RZ, 0x3c, !PT ;  /* 0x0000001803030212 */ /* 0x000fe400078e3cff */
[----:B------:R-:W-:Y:S01]  /*1c40*/  @P0 LOP3.LUT R4, R4, R27, RZ, 0x3c, !PT ;  /* 0x0000001b04040212 */ /* 0x000fe200078e3cff */
        /* <DEDUP_REMOVED lines=10> */
.L_x_65:
[----:B------:R-:W-:Y:S05]  /*1cf0*/  BSYNC.RECONVERGENT B1 ;  /* 0x0000000000017941 */ /* 0x000fea0003800200 */
.L_x_64:
[C---:B------:R-:W-:Y:S01]  /*1d00*/  ISETP.GT.U32.AND P0, PT, R13.reuse, 0x3, PT ;  /* 0x000000030d00780c */ /* 0x040fe20003f04070 */
[----:B------:R-:W-:Y:S01]  /*1d10*/  VIADD R12, R12, 0x1 ;  /* 0x000000010c0c7836 */ /* 0x000fe20000000000 */
[--C-:B------:R-:W-:Y:S02]  /*1d20*/  SHF.R.U64 R13, R13, 0x2, R0.reuse ;  /* 0x000000020d0d7819 */ /* 0x100fe40000001200 */
[----:B------:R-:W-:Y:S02]  /*1d30*/  ISETP.GT.U32.AND.EX P0, PT, R0, RZ, PT, P0 ;  /* 0x000000ff0000720c */ /* 0x000fe40003f04100 */
[----:B------:R-:W-:-:S11]  /*1d40*/  SHF.R.U32.HI R0, RZ, 0x2, R0 ;  /* 0x00000002ff007819 */ /* 0x000fd60000011600 */
[----:B------:R-:W-:Y:S05]  /*1d50*/  @P0 BRA `(.L_x_69) ;  /* 0xfffffff000cc0947 */ /* 0x000fea000383ffff */
.L_x_63:
[----:B------:R-:W-:Y:S05]  /*1d60*/  BSYNC.RECONVERGENT B0 ;  /* 0x0000000000007941 */ /* 0x000fea0003800200 */
.L_x_62:
[----:B------:R-:W-:Y:S04]  /*1d70*/  STG.E.64 desc[UR10][R8.64+0x18], RZ ;  /* 0x000018ff08007986 */ /* 0x000fe8000c101b0a */
[----:B------:R-:W-:Y:S04]  /*1d80*/  STG.E desc[UR10][R8.64+0x20], RZ ;  /* 0x000020ff08007986 */ /* 0x000fe8000c10190a */
[----:B------:R-:W-:Y:S01]  /*1d90*/  STG.E.64 desc[UR10][R8.64+0x28], RZ ;  /* 0x000028ff08007986 */ /* 0x000fe2000c101b0a */
[----:B------:R-:W-:Y:S05]  /*1da0*/  EXIT ;  /* 0x000000000000794d */ /* 0x000fea0003800000 */
.L_x_70:
        /* <DEDUP_REMOVED lines=13> */
.L_x_76:


//--------------------- .nv.global.init           --------------------------
	.section	.nv.global.init,"aw",@progbits
	.align	4
.nv.global.init:
	.type		mrg32k3aM1SubSeq,@object
	.size		mrg32k3aM1SubSeq,(mrg32k3aM2SubSeq - mrg32k3aM1SubSeq)
mrg32k3aM1SubSeq:
        /*0000*/ 	.byte	0x0b, 0xcc, 0xee, 0x04, 0x73, 0x29, 0x8b, 0x6f, 0xf6, 0x53, 0x03, 0xf6, 0x23, 0xf6, 0xea, 0xda
        /* <DEDUP_REMOVED lines=125> */
	.type		mrg32k3aM2SubSeq,@object
	.size		mrg32k3aM2SubSeq,(mrg32k3aM1 - mrg32k3aM2SubSeq)
mrg32k3aM2SubSeq:
        /* <DEDUP_REMOVED lines=126> */
	.type		mrg32k3aM1,@object
	.size		mrg32k3aM1,(mrg32k3aM1Seq - mrg32k3aM1)
mrg32k3aM1:
        /* <DEDUP_REMOVED lines=144> */
	.type		mrg32k3aM1Seq,@object
	.size		mrg32k3aM1Seq,(mrg32k3aM2 - mrg32k3aM1Seq)
mrg32k3aM1Seq:
        /* <DEDUP_REMOVED lines=144> */
	.type		mrg32k3aM2,@object
	.size		mrg32k3aM2,(mrg32k3aM2Seq - mrg32k3aM2)
mrg32k3aM2:
        /* <DEDUP_REMOVED lines=144> */
	.type		mrg32k3aM2Seq,@object
	.size		mrg32k3aM2Seq,(precalc_xorwow_matrix - mrg32k3aM2Seq)
mrg32k3aM2Seq:
        /* <DEDUP_REMOVED lines=144> */
	.type		precalc_xorwow_matrix,@object
	.size		precalc_xorwow_matrix,(precalc_xorwow_offset_matrix - precalc_xorwow_matrix)
precalc_xorwow_matrix:
        /* <DEDUP_REMOVED lines=6400> */
	.type		precalc_xorwow_offset_matrix,@object
	.size		precalc_xorwow_offset_matrix,(.L_1 - precalc_xorwow_offset_matrix)
precalc_xorwow_offset_matrix:
        /* <DEDUP_REMOVED lines=6400> */
.L_1:


//--------------------- .nv.shared.reserved.0     --------------------------
	.section	.nv.shared.reserved.0,"aw",@nobits
	.weak		__nv_reservedSMEM_offset_0_alias
	.size		__nv_reservedSMEM_offset_0_alias, 0, 64
	.other		__nv_reservedSMEM_offset_0_alias,@"STO_CUDA_RESERVED_SHARED STV_DEFAULT"
__nv_reservedSMEM_offset_0_alias:
	.zero		0
	.zero		64


//--------------------- .nv.global                --------------------------
	.section	.nv.global,"aw",@nobits
.nv.global:
	.type		_ZN34_INTERNAL_0bf38848_4_k_cu_44d1c50f6thrust24THRUST_300001_SM_1000_NS12placeholders2_5E,@object
	.size		_ZN34_INTERNAL_0bf38848_4_k_cu_44d1c50f6thrust24THRUST_300001_SM_1000_NS12placeholders2_5E,(_ZN34_INTERNAL_0bf38848_4_k_cu_44d1c50f4cuda3std3__45__cpo6cbeginE - _ZN34_INTERNAL_0bf38848_4_k_cu_44d1c50f6thrust24THRUST_300001_SM_1000_NS12placeholders2_5E)
_ZN34_INTERNAL_0bf38848_4_k_cu_44d1c50f6thrust24THRUST_300001_SM_1000_NS12placeholders2_5E:
	.zero		1
	.type		_ZN34_INTERNAL_0bf38848_4_k_cu_44d1c50f4cuda3std3__45__cpo6cbeginE,@object
	.size		_ZN34_INTERNAL_0bf38848_4_k_cu_44d1c50f4cuda3std3__45__cpo6cbeginE,(_ZN34_INTERNAL_0bf38848_4_k_cu_44d1c50f4cuda3std6ranges3__45__cpo6cbeginE - _ZN34_INTERNAL_0bf38848_4_k_cu_44d1c50f4cuda3std3__45__cpo6cbeginE)
_ZN34_INTERNAL_0bf38848_4_k_cu_44d1c50f4cuda3std3__45__cpo6cbeginE:
	.zero		1
	.type		_ZN34_INTERNAL_0bf38848_4_k_cu_44d1c50f4cuda3std6ranges3__45__cpo6cbeginE,@object
	.size		_ZN34_INTERNAL_0bf38848_4_k_cu_44d1c50f4cuda3std6ranges3__45__cpo6cbeginE,(_ZN34_INTERNAL_0bf38848_4_k_cu_44d1c50f4cuda3std3__48in_placeE - _ZN34_INTERNAL_0bf38848_4_k_cu_44d1c50f4cuda3std6ranges3__45__cpo6cbeginE)
_ZN34_INTERNAL_0bf38848_4_k_cu_44d1c50f4cuda3std6ranges3__45__cpo6cbeginE:
	.zero		1
	.type		_ZN34_INTERNAL_0bf38848_4_k_cu_44d1c50f4cuda3std3__48in_placeE,@object
	.size		_ZN34_INTERNAL_0bf38848_4_k_cu_44d1c50f4cuda3std3__48in_placeE,(_ZN34_INTERNAL_0bf38848_4_k_cu_44d1c50f4cuda3std6ranges3__45__cpo4sizeE - _ZN34_INTERNAL_0bf38848_4_k_cu_44d1c50f4cuda3std3__48in_placeE)
_ZN34_INTERNAL_0bf38848_4_k_cu_44d1c50f4cuda3std3__48in_placeE:
	.zero		1
	.type		_ZN34_INTERNAL_0bf38848_4_k_cu_44d1c50f4cuda3std6ranges3__45__cpo4sizeE,@object
	.size		_ZN34_INTERNAL_0bf38848_4_k_cu_44d1c50f4cuda3std6ranges3__45__cpo4sizeE,(_ZN34_INTERNAL_0bf38848_4_k_cu_44d1c50f6thrust24THRUST_300001_SM_1000_NS12placeholders2_9E - _ZN34_INTERNAL_0bf38848_4_k_cu_44d1c50f4cuda3std6ranges3__45__cpo4sizeE)
_ZN34_INTERNAL_0bf38848_4_k_cu_44d1c50f4cuda3std6ranges3__45__cpo4sizeE:
	.zero		1
	.type		_ZN34_INTERNAL_0bf38848_4_k_cu_44d1c50f6thrust24THRUST_300001_SM_1000_NS12placeholders2_9E,@object
	.size		_ZN34_INTERNAL_0bf38848_4_k_cu_44d1c50f6thrust24THRUST_300001_SM_1000_NS12placeholders2_9E,(_ZN34_INTERNAL_0bf38848_4_k_cu_44d1c50f4cuda3std3__45__cpo7crbeginE - _ZN34_INTERNAL_0bf38848_4_k_cu_44d1c50f6thrust24THRUST_300001_SM_1000_NS12placeholders2_9E)
_ZN34_INTERNAL_0bf38848_4_k_cu_44d1c50f6thrust24THRUST_300001_SM_1000_NS12placeholders2_9E:
	.zero		1
	.type		_ZN34_INTERNAL_0bf38848_4_k_cu_44d1c50f4cuda3std3__45__cpo7crbeginE,@object
	.size		_ZN34_INTERNAL_0bf38848_4_k_cu_44d1c50f4cuda3std3__45__cpo7crbeginE,(_ZN34_INTERNAL_0bf38848_4_k_cu_44d1c50f4cuda3std6ranges3__45__cpo4nextE - _ZN34_INTERNAL_0bf38848_4_k_cu_44d1c50f4cuda3std3__45__cpo7crbeginE)
_ZN34_INTERNAL_0bf38848_4_k_cu_44d1c50f4cuda3std3__45__cpo7crbeginE:
	.zero		1
	.type		_ZN34_INTERNAL_0bf38848_4_k_cu_44d1c50f4cuda3std6ranges3__45__cpo4nextE,@object
	.size		_ZN34_INTERNAL_0bf38848_4_k_cu_44d1c50f4cuda3std6ranges3__45__cpo4nextE,(_ZN34_INTERNAL_0bf38848_4_k_cu_44d1c50f4cuda3std6ranges3__45__cpo4swapE - _ZN34_INTERNAL_0bf38848_4_k_cu_44d1c50f4cuda3std6ranges3__45__cpo4nextE)
_ZN34_INTERNAL_0bf38848_4_k_cu_44d1c50f4cuda3std6ranges3__45__cpo4nextE:
	.zero		1
	.type		_ZN34_INTERNAL_0bf38848_4_k_cu_44d1c50f4cuda3std6ranges3__45__cpo4swapE,@object
	.size		_ZN34_INTERNAL_0bf38848_4_k_cu_44d1c50f4cuda3std6ranges3__45__cpo4swapE,(_ZN34_INTERNAL_0bf38848_4_k_cu_44d1c50f6thrust24THRUST_300001_SM_1000_NS12placeholders2_1E - _ZN34_INTERNAL_0bf38848_4_k_cu_44d1c50f4cuda3std6ranges3__45__cpo4swapE)
_ZN34_INTERNAL_0bf38848_4_k_cu_44d1c50f4cuda3std6ranges3__45__cpo4swapE:
	.zero		1
	.type		_ZN34_INTERNAL_0bf38848_4_k_cu_44d1c50f6thrust24THRUST_300001_SM_1000_NS12placeholders2_1E,@object
	.size		_ZN34_INTERNAL_0bf38848_4_k_cu_44d1c50f6thrust24THRUST_300001_SM_1000_NS12placeholders2_1E,(_ZN34_INTERNAL_0bf38848_4_k_cu_44d1c50f6thrust24THRUST_300001_SM_1000_NS12placeholders2_3E - _ZN34_INTERNAL_0bf38848_4_k_cu_44d1c50f6thrust24THRUST_300001_SM_1000_NS12placeholders2_1E)
_ZN34_INTERNAL_0bf38848_4_k_cu_44d1c50f6thrust24THRUST_300001_SM_1000_NS12placeholders2_1E:
	.zero		1
	.type		_ZN34_INTERNAL_0bf38848_4_k_cu_44d1c50f6thrust24THRUST_300001_SM_1000_NS12placeholders2_3E,@object
	.size		_ZN34_INTERNAL_0bf38848_4_k_cu_44d1c50f6thrust24THRUST_300001_SM_1000_NS12placeholders2_3E,(_ZN34_INTERNAL_0bf38848_4_k_cu_44d1c50f4cuda3std3__45__cpo5beginE - _ZN34_INTERNAL_0bf38848_4_k_cu_44d1c50f6thrust24THRUST_300001_SM_1000_NS12placeholders2_3E)
_ZN34_INTERNAL_0bf38848_4_k_cu_44d1c50f6thrust24THRUST_300001_SM_1000_NS12placeholders2_3E:
	.zero		1
	.type		_ZN34_INTERNAL_0bf38848_4_k_cu_44d1c50f4cuda3std3__45__cpo5beginE,@object
	.size		_ZN34_INTERNAL_0bf38848_4_k_cu_44d1c50f4cuda3std3__45__cpo5beginE,(_ZN34_INTERNAL_0bf38848_4_k_cu_44d1c50f4cuda3std6ranges3__45__cpo5beginE - _ZN34_INTERNAL_0bf38848_4_k_cu_44d1c50f4cuda3std3__45__cpo5beginE)
_ZN34_INTERNAL_0bf38848_4_k_cu_44d1c50f4cuda3std3__45__cpo5beginE:
	.zero		1
	.type		_ZN34_INTERNAL_0bf38848_4_k_cu_44d1c50f4cuda3std6ranges3__45__cpo5beginE,@object
	.size		_ZN34_INTERNAL_0bf38848_4_k_cu_44d1c50f4cuda3std6ranges3__45__cpo5beginE,(_ZN34_INTERNAL_0bf38848_4_k_cu_44d1c50f4cuda3std3__436_GLOBAL__N__0bf38848_4_k_cu_44d1c50f6ignoreE - _ZN34_INTERNAL_0bf38848_4_k_cu_44d1c50f4cuda3std6ranges3__45__cpo5beginE)
_ZN34_INTERNAL_0bf38848_4_k_cu_44d1c50f4cuda3std6ranges3__45__cpo5beginE:
	.zero		1
	.type		_ZN34_INTERNAL_0bf38848_4_k_cu_44d1c50f4cuda3std3__436_GLOBAL__N__0bf38848_4_k_cu_44d1c50f6ignoreE,@object
	.size		_ZN34_INTERNAL_0bf38848_4_k_cu_44d1c50f4cuda3std3__436_GLOBAL__N__0bf38848_4_k_cu_44d1c50f6ignoreE,(_ZN34_INTERNAL_0bf38848_4_k_cu_44d1c50f4cuda3std6ranges3__45__cpo4dataE - _ZN34_INTERNAL_0bf38848_4_k_cu_44d1c50f4cuda3std3__436_GLOBAL__N__0bf38848_4_k_cu_44d1c50f6ignoreE)
_ZN34_INTERNAL_0bf38848_4_k_cu_44d1c50f4cuda3std3__436_GLOBAL__N__0bf38848_4_k_cu_44d1c50f6ignoreE:
	.zero		1
	.type		_ZN34_INTERNAL_0bf38848_4_k_cu_44d1c50f4cuda3std6ranges3__45__cpo4dataE,@object
	.size		_ZN34_INTERNAL_0bf38848_4_k_cu_44d1c50f4cuda3std6ranges3__45__cpo4dataE,(_ZN34_INTERNAL_0bf38848_4_k_cu_44d1c50f6thrust24THRUST_300001_SM_1000_NS12placeholders2_7E - _ZN34_INTERNAL_0bf38848_4_k_cu_44d1c50f4cuda3std6ranges3__45__cpo4dataE)
_ZN34_INTERNAL_0bf38848_4_k_cu_44d1c50f4cuda3std6ranges3__45__cpo4dataE:
	.zero		1
	.type		_ZN34_INTERNAL_0bf38848_4_k_cu_44d1c50f6thrust24THRUST_300001_SM_1000_NS12placeholders2_7E,@object
	.size		_ZN34_INTERNAL_0bf38848_4_k_cu_44d1c50f6thrust24THRUST_300001_SM_1000_NS12placeholders2_7E,(_ZN34_INTERNAL_0bf38848_4_k_cu_44d1c50f4cuda3std3__45__cpo6rbeginE - _ZN34_INTERNAL_0bf38848_4_k_cu_44d1c50f6thrust24THRUST_300001_SM_1000_NS12placeholders2_7E)
_ZN34_INTERNAL_0bf38848_4_k_cu_44d1c50f6thrust24THRUST_300001_SM_1000_NS12placeholders2_7E:
	.zero		1
	.type		_ZN34_INTERNAL_0bf38848_4_k_cu_44d1c50f4cuda3std3__45__cpo6rbeginE,@object
	.size		_ZN34_INTERNAL_0bf38848_4_k_cu_44d1c50f4cuda3std3__45__cpo6rbeginE,(_ZN34_INTERNAL_0bf38848_4_k_cu_44d1c50f4cuda3std6ranges3__45__cpo7advanceE - _ZN34_INTERNAL_0bf38848_4_k_cu_44d1c50f4cuda3std3__45__cpo6rbeginE)
_ZN34_INTERNAL_0bf38848_4_k_cu_44d1c50f4cuda3std3__45__cpo6rbeginE:
	.zero		1
	.type		_ZN34_INTERNAL_0bf38848_4_k_cu_44d1c50f4cuda3std6ranges3__45__cpo7advanceE,@object
	.size		_ZN34_INTERNAL_0bf38848_4_k_cu_44d1c50f4cuda3std6ranges3__45__cpo7advanceE,(_ZN34_INTERNAL_0bf38848_4_k_cu_44d1c50f4cuda3std3__47nulloptE - _ZN34_INTERNAL_0bf38848_4_k_cu_44d1c50f4cuda3std6ranges3__45__cpo7advanceE)
_ZN34_INTERNAL_0bf38848_4_k_cu_44d1c50f4cuda3std6ranges3__45__cpo7advanceE:
	.zero		1
	.type		_ZN34_INTERNAL_0bf38848_4_k_cu_44d1c50f4cuda3std3__47nulloptE,@object
	.size		_ZN34_INTERNAL_0bf38848_4_k_cu_44d1c50f4cuda3std3__47nulloptE,(_ZN34_INTERNAL_0bf38848_4_k_cu_44d1c50f4cuda3std6ranges3__45__cpo8distanceE - _ZN34_INTERNAL_0bf38848_4_k_cu_44d1c50f4cuda3std3__47nulloptE)
_ZN34_INTERNAL_0bf38848_4_k_cu_44d1c50f4cuda3std3__47nulloptE:
	.zero		1
	.type		_ZN34_INTERNAL_0bf38848_4_k_cu_44d1c50f4cuda3std6ranges3__45__cpo8distanceE,@object
	.size		_ZN34_INTERNAL_0bf38848_4_k_cu_44d1c50f4cuda3std6ranges3__45__cpo8distanceE,(_ZN34_INTERNAL_0bf38848_4_k_cu_44d1c50f6thrust24THRUST_300001_SM_1000_NS12placeholders2_6E - _ZN34_INTERNAL_0bf38848_4_k_cu_44d1c50f4cuda3std6ranges3__45__cpo8distanceE)
_ZN34_INTERNAL_0bf38848_4_k_cu_44d1c50f4cuda3std6ranges3__45__cpo8distanceE:
	.zero		1
	.type		_ZN34_INTERNAL_0bf38848_4_k_cu_44d1c50f6thrust24THRUST_300001_SM_1000_NS12placeholders2_6E,@object
	.size		_ZN34_INTERNAL_0bf38848_4_k_cu_44d1c50f6thrust24THRUST_300001_SM_1000_NS12placeholders2_6E,(_ZN34_INTERNAL_0bf38848_4_k_cu_44d1c50f4cuda3std3__45__cpo4cendE - _ZN34_INTERNAL_0bf38848_4_k_cu_44d1c50f6thrust24THRUST_300001_SM_1000_NS12placeholders2_6E)
_ZN34_INTERNAL_0bf38848_4_k_cu_44d1c50f6thrust24THRUST_300001_SM_1000_NS12placeholders2_6E:
	.zero		1
	.type		_ZN34_INTERNAL_0bf38848_4_k_cu_44d1c50f4cuda3std3__45__cpo4cendE,@object
	.size		_ZN34_INTERNAL_0bf38848_4_k_cu_44d1c50f4cuda3std3__45__cpo4cendE,(_ZN34_INTERNAL_0bf38848_4_k_cu_44d1c50f4cuda3std6ranges3__45__cpo4cendE - _ZN34_INTERNAL_0bf38848_4_k_cu_44d1c50f4cuda3std3__45__cpo4cendE)
_ZN34_INTERNAL_0bf38848_4_k_cu_44d1c50f4cuda3std3__45__cpo4cendE:
	.zero		1
	.type		_ZN34_INTERNAL_0bf38848_4_k_cu_44d1c50f4cuda3std6ranges3__45__cpo4cendE,@object
	.size		_ZN34_INTERNAL_0bf38848_4_k_cu_44d1c50f4cuda3std6ranges3__45__cpo4cendE,(_ZN34_INTERNAL_0bf38848_4_k_cu_44d1c50f4cuda3std3__420unreachable_sentinelE - _ZN34_INTERNAL_0bf38848_4_k_cu_44d1c50f4cuda3std6ranges3__45__cpo4cendE)
_ZN34_INTERNAL_0bf38848_4_k_cu_44d1c50f4cuda3std6ranges3__45__cpo4cendE:
	.zero		1
	.type		_ZN34_INTERNAL_0bf38848_4_k_cu_44d1c50f4cuda3std3__420unreachable_sentinelE,@object
	.size		_ZN34_INTERNAL_0bf38848_4_k_cu_44d1c50f4cuda3std3__420unreachable_sentinelE,(_ZN34_INTERNAL_0bf38848_4_k_cu_44d1c50f4cuda3std6ranges3__45__cpo5ssizeE - _ZN34_INTERNAL_0bf38848_4_k_cu_44d1c50f4cuda3std3__420unreachable_sentinelE)
_ZN34_INTERNAL_0bf38848_4_k_cu_44d1c50f4cuda3std3__420unreachable_sentinelE:
	.zero		1
	.type		_ZN34_INTERNAL_0bf38848_4_k_cu_44d1c50f4cuda3std6ranges3__45__cpo5ssizeE,@object
	.size		_ZN34_INTERNAL_0bf38848_4_k_cu_44d1c50f4cuda3std6ranges3__45__cpo5ssizeE,(_ZN34_INTERNAL_0bf38848_4_k_cu_44d1c50f6thrust24THRUST_300001_SM_1000_NS12placeholders3_10E - _ZN34_INTERNAL_0bf38848_4_k_cu_44d1c50f4cuda3std6ranges3__45__cpo5ssizeE)
_ZN34_INTERNAL_0bf38848_4_k_cu_44d1c50f4cuda3std6ranges3__45__cpo5ssizeE:
	.zero		1
	.type		_ZN34_INTERNAL_0bf38848_4_k_cu_44d1c50f6thrust24THRUST_300001_SM_1000_NS12placeholders3_10E,@object
	.size		_ZN34_INTERNAL_0bf38848_4_k_cu_44d1c50f6thrust24THRUST_300001_SM_1000_NS12placeholders3_10E,(_ZN34_INTERNAL_0bf38848_4_k_cu_44d1c50f4cuda3std3__45__cpo5crendE - _ZN34_INTERNAL_0bf38848_4_k_cu_44d1c50f6thrust24THRUST_300001_SM_1000_NS12placeholders3_10E)
_ZN34_INTERNAL_0bf38848_4_k_cu_44d1c50f6thrust24THRUST_300001_SM_1000_NS12placeholders3_10E:
	.zero		1
	.type		_ZN34_INTERNAL_0bf38848_4_k_cu_44d1c50f4cuda3std3__45__cpo5crendE,@object
	.size		_ZN34_INTERNAL_0bf38848_4_k_cu_44d1c50f4cuda3std3__45__cpo5crendE,(_ZN34_INTERNAL_0bf38848_4_k_cu_44d1c50f4cuda3std6ranges3__45__cpo4prevE - _ZN34_INTERNAL_0bf38848_4_k_cu_44d1c50f4cuda3std3__45__cpo5crendE)
_ZN34_INTERNAL_0bf38848_4_k_cu_44d1c50f4cuda3std3__45__cpo5crendE:
	.zero		1
	.type		_ZN34_INTERNAL_0bf38848_4_k_cu_44d1c50f4cuda3std6ranges3__45__cpo4prevE,@object
	.size		_ZN34_INTERNAL_0bf38848_4_k_cu_44d1c50f4cuda3std6ranges3__45__cpo4prevE,(_ZN34_INTERNAL_0bf38848_4_k_cu_44d1c50f4cuda3std6ranges3__45__cpo9iter_moveE - _ZN34_INTERNAL_0bf38848_4_k_cu_44d1c50f4cuda3std6ranges3__45__cpo4prevE)
_ZN34_INTERNAL_0bf38848_4_k_cu_44d1c50f4cuda3std6ranges3__45__cpo4prevE:
	.zero		1
	.type		_ZN34_INTERNAL_0bf38848_4_k_cu_44d1c50f4cuda3std6ranges3__45__cpo9iter_moveE,@object
	.size		_ZN34_INTERNAL_0bf38848_4_k_cu_44d1c50f4cuda3std6ranges3__45__cpo9iter_moveE,(_ZN34_INTERNAL_0bf38848_4_k_cu_44d1c50f6thrust24THRUST_300001_SM_1000_NS12placeholders2_2E - _ZN34_INTERNAL_0bf38848_4_k_cu_44d1c50f4cuda3std6ranges3__45__cpo9iter_moveE)
_ZN34_INTERNAL_0bf38848_4_k_cu_44d1c50f4cuda3std6ranges3__45__cpo9iter_moveE:
	.zero		1
	.type		_ZN34_INTERNAL_0bf38848_4_k_cu_44d1c50f6thrust24THRUST_300001_SM_1000_NS12placeholders2_2E,@object
	.size		_ZN34_INTERNAL_0bf38848_4_k_cu_44d1c50f6thrust24THRUST_300001_SM_1000_NS12placeholders2_2E,(_ZN34_INTERNAL_0bf38848_4_k_cu_44d1c50f6thrust24THRUST_300001_SM_1000_NS12placeholders2_4E - _ZN34_INTERNAL_0bf38848_4_k_cu_44d1c50f6thrust24THRUST_300001_SM_1000_NS12placeholders2_2E)
_ZN34_INTERNAL_0bf38848_4_k_cu_44d1c50f6thrust24THRUST_300001_SM_1000_NS12placeholders2_2E:
	.zero		1
	.type		_ZN34_INTERNAL_0bf38848_4_k_cu_44d1c50f6thrust24THRUST_300001_SM_1000_NS12placeholders2_4E,@object
	.size		_ZN34_INTERNAL_0bf38848_4_k_cu_44d1c50f6thrust24THRUST_300001_SM_1000_NS12placeholders2_4E,(_ZN34_INTERNAL_0bf38848_4_k_cu_44d1c50f4cuda3std3__45__cpo3endE - _ZN34_INTERNAL_0bf38848_4_k_cu_44d1c50f6thrust24THRUST_300001_SM_1000_NS12placeholders2_4E)
_ZN34_INTERNAL_0bf38848_4_k_cu_44d1c50f6thrust24THRUST_300001_SM_1000_NS12placeholders2_4E:
	.zero		1
	.type		_ZN34_INTERNAL_0bf38848_4_k_cu_44d1c50f4cuda3std3__45__cpo3endE,@object
	.size		_ZN34_INTERNAL_0bf38848_4_k_cu_44d1c50f4cuda3std3__45__cpo3endE,(_ZN34_INTERNAL_0bf38848_4_k_cu_44d1c50f4cuda3std6ranges3__45__cpo3endE - _ZN34_INTERNAL_0bf38848_4_k_cu_44d1c50f4cuda3std3__45__cpo3endE)
_ZN34_INTERNAL_0bf38848_4_k_cu_44d1c50f4cuda3std3__45__cpo3endE:
	.zero		1
	.type		_ZN34_INTERNAL_0bf38848_4_k_cu_44d1c50f4cuda3std6ranges3__45__cpo3endE,@object
	.size		_ZN34_INTERNAL_0bf38848_4_k_cu_44d1c50f4cuda3std6ranges3__45__cpo3endE,(_ZN34_INTERNAL_0bf38848_4_k_cu_44d1c50f4cuda3std3__419piecewise_constructE - _ZN34_INTERNAL_0bf38848_4_k_cu_44d1c50f4cuda3std6ranges3__45__cpo3endE)
_ZN34_INTERNAL_0bf38848_4_k_cu_44d1c50f4cuda3std6ranges3__45__cpo3endE:
	.zero		1
	.type		_ZN34_INTERNAL_0bf38848_4_k_cu_44d1c50f4cuda3std3__419piecewise_constructE,@object
	.size		_ZN34_INTERNAL_0bf38848_4_k_cu_44d1c50f4cuda3std3__419piecewise_constructE,(_ZN34_INTERNAL_0bf38848_4_k_cu_44d1c50f4cuda3std6ranges3__45__cpo5cdataE - _ZN34_INTERNAL_0bf38848_4_k_cu_44d1c50f4cuda3std3__419piecewise_constructE)
_ZN34_INTERNAL_0bf38848_4_k_cu_44d1c50f4cuda3std3__419piecewise_constructE:
	.zero		1
	.type		_ZN34_INTERNAL_0bf38848_4_k_cu_44d1c50f4cuda3std6ranges3__45__cpo5cdataE,@object
	.size		_ZN34_INTERNAL_0bf38848_4_k_cu_44d1c50f4cuda3std6ranges3__45__cpo5cdataE,(_ZN34_INTERNAL_0bf38848_4_k_cu_44d1c50f6thrust24THRUST_300001_SM_1000_NS12placeholders2_8E - _ZN34_INTERNAL_0bf38848_4_k_cu_44d1c50f4cuda3std6ranges3__45__cpo5cdataE)
_ZN34_INTERNAL_0bf38848_4_k_cu_44d1c50f4cuda3std6ranges3__45__cpo5cdataE:
	.zero		1
	.type		_ZN34_INTERNAL_0bf38848_4_k_cu_44d1c50f6thrust24THRUST_300001_SM_1000_NS12placeholders2_8E,@object
	.size		_ZN34_INTERNAL_0bf38848_4_k_cu_44d1c50f6thrust24THRUST_300001_SM_1000_NS12placeholders2_8E,(_ZN34_INTERNAL_0bf38848_4_k_cu_44d1c50f4cuda3std3__45__cpo4rendE - _ZN34_INTERNAL_0bf38848_4_k_cu_44d1c50f6thrust24THRUST_300001_SM_1000_NS12placeholders2_8E)
_ZN34_INTERNAL_0bf38848_4_k_cu_44d1c50f6thrust24THRUST_300001_SM_1000_NS12placeholders2_8E:
	.zero		1
	.type		_ZN34_INTERNAL_0bf38848_4_k_cu_44d1c50f4cuda3std3__45__cpo4rendE,@object
	.size		_ZN34_INTERNAL_0bf38848_4_k_cu_44d1c50f4cuda3std3__45__cpo4rendE,(_ZN34_INTERNAL_0bf38848_4_k_cu_44d1c50f4cuda3std6ranges3__45__cpo9iter_swapE - _ZN34_INTERNAL_0bf38848_4_k_cu_44d1c50f4cuda3std3__45__cpo4rendE)
_ZN34_INTERNAL_0bf38848_4_k_cu_44d1c50f4cuda3std3__45__cpo4rendE:
	.zero		1
	.type		_ZN34_INTERNAL_0bf38848_4_k_cu_44d1c50f4cuda3std6ranges3__45__cpo9iter_swapE,@object
	.size		_ZN34_INTERNAL_0bf38848_4_k_cu_44d1c50f4cuda3std6ranges3__45__cpo9iter_swapE,(_ZN34_INTERNAL_0bf38848_4_k_cu_44d1c50f4cuda3std3__48unexpectE - _ZN34_INTERNAL_0bf38848_4_k_cu_44d1c50f4cuda3std6ranges3__45__cpo9iter_swapE)
_ZN34_INTERNAL_0bf38848_4_k_cu_44d1c50f4cuda3std6ranges3__45__cpo9iter_swapE:
	.zero		1
	.type		_ZN34_INTERNAL_0bf38848_4_k_cu_44d1c50f4cuda3std3__48unexpectE,@object
	.size		_ZN34_INTERNAL_0bf38848_4_k_cu_44d1c50f4cuda3std3__48unexpectE,(_ZN34_INTERNAL_0bf38848_4_k_cu_44d1c50f6thrust24THRUST_300001_SM_1000_NS6system6detail10sequential3seqE - _ZN34_INTERNAL_0bf38848_4_k_cu_44d1c50f4cuda3std3__48unexpectE)
_ZN34_INTERNAL_0bf38848_4_k_cu_44d1c50f4cuda3std3__48unexpectE:
	.zero		1
	.type		_ZN34_INTERNAL_0bf38848_4_k_cu_44d1c50f6thrust24THRUST_300001_SM_1000_NS6system6detail10sequential3seqE,@object
	.size		_ZN34_INTERNAL_0bf38848_4_k_cu_44d1c50f6thrust24THRUST_300001_SM_1000_NS6system6detail10sequential3seqE,(.L_38 - _ZN34_INTERNAL_0bf38848_4_k_cu_44d1c50f6thrust24THRUST_300001_SM_1000_NS6system6detail10sequential3seqE)
_ZN34_INTERNAL_0bf38848_4_k_cu_44d1c50f6thrust24THRUST_300001_SM_1000_NS6system6detail10sequential3seqE:
	.zero		1
.L_38:


//--------------------- .nv.shared._Z9offspringPfS_PiS0_iiifjP17curandStateXORWOWS2_ --------------------------
	.section	.nv.shared._Z9offspringPfS_PiS0_iiifjP17curandStateXORWOWS2_,"aw",@nobits
	.sectionflags	@""
	.align	4
.nv.shared._Z9offspringPfS_PiS0_iiifjP17curandStateXORWOWS2_:
	.zero		1032


//--------------------- .nv.constant0._ZN3cub18CUB_300001_SM_10006detail11EmptyKernelIvEEvv --------------------------
	.section	.nv.constant0._ZN3cub18CUB_300001_SM_10006detail11EmptyKernelIvEEvv,"a",@progbits
	.sectionflags	@""
	.align	4
.nv.constant0._ZN3cub18CUB_300001_SM_10006detail11EmptyKernelIvEEvv:
	.zero		896


//--------------------- .nv.constant0._Z11exchange_tePfS_Piiiii --------------------------
	.section	.nv.constant0._Z11exchange_tePfS_Piiiii,"a",@progbits
	.sectionflags	@""
	.align	4
.nv.constant0._Z11exchange_tePfS_Piiiii:
	.zero		936


//--------------------- .nv.constant0._Z9offspringPfS_PiS0_iiifjP17curandStateXORWOWS2_ --------------------------
	.section	.nv.constant0._Z9offspringPfS_PiS0_iiifjP17curandStateXORWOWS2_,"a",@progbits
	.sectionflags	@""
	.align	4
.nv.constant0._Z9offspringPfS_PiS0_iiifjP17curandStateXORWOWS2_:
	.zero		968


//--------------------- .nv.constant0._Z5bestKPfjjPi --------------------------
	.section	.nv.constant0._Z5bestKPfjjPi,"a",@progbits
	.sectionflags	@""
	.align	4
.nv.constant0._Z5bestKPfjjPi:
	.zero		920


//--------------------- .nv.constant0._Z7gpuInitiPfPiP17curandStateXORWOW --------------------------
	.section	.nv.constant0._Z7gpuInitiPfPiP17curandStateXORWOW,"a",@progbits
	.sectionflags	@""
	.align	4
.nv.constant0._Z7gpuInitiPfPiP17curandStateXORWOW:
	.zero		928


//--------------------- .nv.constant0._Z12setup_kernelP17curandStateXORWOWS0_i --------------------------
	.section	.nv.constant0._Z12setup_kernelP17curandStateXORWOWS0_i,"a",@progbits
	.sectionflags	@""
	.align	4
.nv.constant0._Z12setup_kernelP17curandStateXORWOWS0_i:
	.zero		916


//--------------------- SYMBOLS --------------------------

	.type		.nv.reservedSmem.offset0,@object
	.size		.nv.reservedSmem.offset0,0x4
	.type		.nv.reservedSmem.cap,@object
	.size		.nv.reservedSmem.cap,0x4
